//
// Generated by NVIDIA NVVM Compiler
//
// Compiler Build ID: CL-36424714
// Cuda compilation tools, release 13.0, V13.0.88
// Based on NVVM 20.0.0
//

.version 9.0
.target sm_100
.address_size 64

	// .globl	zpseudo_kernel

.visible .entry zpseudo_kernel(
	.param .u64 .ptr .align 1 zpseudo_kernel_param_0,
	.param .u32 zpseudo_kernel_param_1,
	.param .u32 zpseudo_kernel_param_2,
	.param .u32 zpseudo_kernel_param_3,
	.param .u32 zpseudo_kernel_param_4,
	.param .u32 zpseudo_kernel_param_5,
	.param .u32 zpseudo_kernel_param_6,
	.param .u32 zpseudo_kernel_param_7,
	.param .u32 zpseudo_kernel_param_8,
	.param .u32 zpseudo_kernel_param_9,
	.param .u32 zpseudo_kernel_param_10,
	.param .u32 zpseudo_kernel_param_11,
	.param .u32 zpseudo_kernel_param_12,
	.param .u32 zpseudo_kernel_param_13,
	.param .u32 zpseudo_kernel_param_14,
	.param .u32 zpseudo_kernel_param_15,
	.param .u32 zpseudo_kernel_param_16,
	.param .u64 .ptr .align 1 zpseudo_kernel_param_17,
	.param .u64 .ptr .align 1 zpseudo_kernel_param_18,
	.param .u64 .ptr .align 1 zpseudo_kernel_param_19,
	.param .u64 .ptr .align 1 zpseudo_kernel_param_20,
	.param .u64 .ptr .align 1 zpseudo_kernel_param_21,
	.param .u64 .ptr .align 1 zpseudo_kernel_param_22
)
{
	.reg .pred 	%p<13>;
	.reg .b32 	%r<219>;
	.reg .b64 	%rd<110>;
	.reg .b64 	%fd<119>;

	ld.param.u32 	%r54, [zpseudo_kernel_param_1];
	ld.param.u32 	%r55, [zpseudo_kernel_param_2];
	ld.param.u32 	%r56, [zpseudo_kernel_param_3];
	ld.param.u32 	%r57, [zpseudo_kernel_param_4];
	ld.param.u32 	%r58, [zpseudo_kernel_param_5];
	ld.param.u32 	%r59, [zpseudo_kernel_param_6];
	ld.param.u32 	%r45, [zpseudo_kernel_param_7];
	ld.param.u32 	%r46, [zpseudo_kernel_param_8];
	ld.param.u32 	%r48, [zpseudo_kernel_param_11];
	ld.param.u32 	%r49, [zpseudo_kernel_param_12];
	ld.param.u32 	%r50, [zpseudo_kernel_param_13];
	ld.param.u32 	%r51, [zpseudo_kernel_param_14];
	ld.param.u32 	%r52, [zpseudo_kernel_param_15];
	ld.param.u32 	%r53, [zpseudo_kernel_param_16];
	ld.param.u64 	%rd9, [zpseudo_kernel_param_19];
	ld.param.u64 	%rd10, [zpseudo_kernel_param_20];
	cvta.to.global.u64 	%rd1, %rd9;
	cvta.to.global.u64 	%rd2, %rd10;
	mov.u32 	%r60, %ctaid.x;
	mov.u32 	%r61, %ntid.x;
	mov.u32 	%r62, %tid.x;
	mad.lo.s32 	%r1, %r60, %r61, %r62;
	sub.s32 	%r63, %r55, %r54;
	add.s32 	%r2, %r63, 1;
	sub.s32 	%r64, %r57, %r56;
	add.s32 	%r3, %r64, 1;
	sub.s32 	%r65, %r59, %r58;
	add.s32 	%r4, %r65, 1;
	mad.lo.s32 	%r66, %r63, %r64, %r63;
	add.s32 	%r5, %r66, %r3;
	mad.lo.s32 	%r6, %r5, %r65, %r5;
	mul.lo.s32 	%r67, %r6, %r45;
	setp.ge.u32 	%p1, %r1, %r67;
	@%p1 bra 	$L__BB0_17;
	div.u32 	%r8, %r1, %r2;
	mul.lo.s32 	%r68, %r8, %r2;
	sub.s32 	%r7, %r1, %r68;
	div.u32 	%r9, %r1, %r5;
	div.u32 	%r10, %r1, %r6;
	setp.eq.s32 	%p2, %r46, 0;
	@%p2 bra 	$L__BB0_17;
	rem.u32 	%r70, %r8, %r3;
	mul.lo.s32 	%r11, %r70, %r46;
	sub.s32 	%r71, %r49, %r48;
	add.s32 	%r12, %r71, 1;
	sub.s32 	%r72, %r51, %r50;
	add.s32 	%r13, %r72, 1;
	sub.s32 	%r73, %r53, %r52;
	rem.u32 	%r74, %r9, %r4;
	mul.lo.s32 	%r75, %r4, %r45;
	mul.lo.s32 	%r76, %r75, %r3;
	mad.lo.s32 	%r77, %r76, %r7, %r10;
	mad.lo.s32 	%r78, %r75, %r70, %r77;
	mad.lo.s32 	%r79, %r74, %r45, %r78;
	mad.lo.s32 	%r14, %r79, %r73, %r79;
	add.s32 	%r80, %r46, 1;
	max.u32 	%r15, %r80, 2;
	mov.b32 	%r210, 1;
$L__BB0_3:
	ld.param.u64 	%rd105, [zpseudo_kernel_param_18];
	ld.param.u64 	%rd104, [zpseudo_kernel_param_17];
	add.s32 	%r17, %r210, -1;
	cvta.to.global.u64 	%rd11, %rd104;
	mul.wide.u32 	%rd12, %r17, 4;
	add.s64 	%rd13, %rd11, %rd12;
	ld.global.u32 	%r18, [%rd13];
	add.s32 	%r81, %r18, -1;
	cvta.to.global.u64 	%rd14, %rd105;
	mul.wide.u32 	%rd15, %r81, 4;
	add.s64 	%rd3, %rd14, %rd15;
	ld.global.u32 	%r19, [%rd3];
	setp.eq.s32 	%p3, %r19, 0;
	mov.f64 	%fd117, 0d0000000000000000;
	mov.f64 	%fd118, %fd117;
	@%p3 bra 	$L__BB0_13;
	ld.param.u32 	%r207, [zpseudo_kernel_param_9];
	add.s32 	%r83, %r17, %r11;
	mul.lo.s32 	%r20, %r83, %r207;
	mad.lo.s32 	%r84, %r18, 3, -3;
	mul.lo.s32 	%r21, %r84, %r207;
	add.s32 	%r85, %r19, 1;
	max.u32 	%r86, %r85, 2;
	add.s32 	%r22, %r86, -1;
	add.s32 	%r87, %r86, -2;
	setp.lt.u32 	%p4, %r87, 3;
	mov.b32 	%r217, 1;
	mov.f64 	%fd118, 0d0000000000000000;
	mov.f64 	%fd117, %fd118;
	@%p4 bra 	$L__BB0_8;
	and.b32  	%r91, %r22, -4;
	neg.s32 	%r214, %r91;
	add.s32 	%r212, %r21, 5;
	mov.b32 	%r215, 1;
	mov.f64 	%fd118, 0d0000000000000000;
	mov.b32 	%r213, 0;
	mov.b32 	%r211, 5;
$L__BB0_6:
	.pragma "nounroll";
	ld.param.u64 	%rd107, [zpseudo_kernel_param_22];
	add.s32 	%r92, %r20, %r215;
	add.s32 	%r93, %r92, -1;
	mul.wide.u32 	%rd16, %r93, 16;
	add.s64 	%rd17, %rd2, %rd16;
	ld.global.v2.f64 	{%fd25, %fd26}, [%rd17];
	add.s32 	%r94, %r212, -5;
	mul.wide.u32 	%rd18, %r94, 4;
	add.s64 	%rd19, %rd1, %rd18;
	ld.global.u32 	%r95, [%rd19];
	add.s32 	%r96, %r212, -4;
	mul.wide.u32 	%rd20, %r96, 4;
	add.s64 	%rd21, %rd1, %rd20;
	ld.global.u32 	%r97, [%rd21];
	add.s32 	%r98, %r212, -3;
	mul.wide.u32 	%rd22, %r98, 4;
	add.s64 	%rd23, %rd1, %rd22;
	ld.global.u32 	%r99, [%rd23];
	sub.s32 	%r100, %r97, %r50;
	sub.s32 	%r101, %r99, %r52;
	add.s32 	%r102, %r101, %r14;
	mad.lo.s32 	%r103, %r102, %r13, %r100;
	sub.s32 	%r104, %r95, %r48;
	mad.lo.s32 	%r105, %r103, %r12, %r104;
	cvta.to.global.u64 	%rd24, %rd107;
	mul.wide.u32 	%rd25, %r105, 16;
	add.s64 	%rd26, %rd24, %rd25;
	ld.global.v2.f64 	{%fd27, %fd28}, [%rd26];
	mul.f64 	%fd29, %fd26, %fd28;
	fma.rn.f64 	%fd30, %fd25, %fd27, %fd29;
	mul.f64 	%fd31, %fd25, %fd28;
	mul.f64 	%fd32, %fd26, %fd27;
	sub.f64 	%fd33, %fd31, %fd32;
	add.f64 	%fd34, %fd118, %fd30;
	add.f64 	%fd35, %fd117, %fd33;
	mul.wide.u32 	%rd27, %r92, 16;
	add.s64 	%rd28, %rd2, %rd27;
	ld.global.v2.f64 	{%fd36, %fd37}, [%rd28];
	add.s32 	%r106, %r212, -2;
	mul.wide.u32 	%rd29, %r106, 4;
	add.s64 	%rd30, %rd1, %rd29;
	ld.global.u32 	%r107, [%rd30];
	add.s32 	%r108, %r212, -1;
	mul.wide.u32 	%rd31, %r108, 4;
	add.s64 	%rd32, %rd1, %rd31;
	ld.global.u32 	%r109, [%rd32];
	add.s32 	%r110, %r212, 6;
	mul.wide.u32 	%rd33, %r212, 4;
	add.s64 	%rd34, %rd1, %rd33;
	ld.global.u32 	%r111, [%rd34];
	sub.s32 	%r112, %r109, %r50;
	sub.s32 	%r113, %r111, %r52;
	add.s32 	%r114, %r113, %r14;
	mad.lo.s32 	%r115, %r114, %r13, %r112;
	sub.s32 	%r116, %r107, %r48;
	mad.lo.s32 	%r117, %r115, %r12, %r116;
	mul.wide.u32 	%rd35, %r117, 16;
	add.s64 	%rd36, %rd24, %rd35;
	ld.global.v2.f64 	{%fd38, %fd39}, [%rd36];
	mul.f64 	%fd40, %fd37, %fd39;
	fma.rn.f64 	%fd41, %fd36, %fd38, %fd40;
	mul.f64 	%fd42, %fd36, %fd39;
	mul.f64 	%fd43, %fd37, %fd38;
	sub.f64 	%fd44, %fd42, %fd43;
	add.f64 	%fd45, %fd34, %fd41;
	add.f64 	%fd46, %fd35, %fd44;
	add.s32 	%r118, %r92, 1;
	mul.wide.u32 	%rd37, %r118, 16;
	add.s64 	%rd38, %rd2, %rd37;
	ld.global.v2.f64 	{%fd47, %fd48}, [%rd38];
	add.s32 	%r119, %r212, 1;
	mul.wide.u32 	%rd39, %r119, 4;
	add.s64 	%rd40, %rd1, %rd39;
	ld.global.u32 	%r120, [%rd40];
	add.s32 	%r121, %r212, 2;
	mul.wide.u32 	%rd41, %r121, 4;
	add.s64 	%rd42, %rd1, %rd41;
	ld.global.u32 	%r122, [%rd42];
	add.s32 	%r123, %r212, 3;
	mul.wide.u32 	%rd43, %r123, 4;
	add.s64 	%rd44, %rd1, %rd43;
	ld.global.u32 	%r124, [%rd44];
	sub.s32 	%r125, %r122, %r50;
	sub.s32 	%r126, %r124, %r52;
	add.s32 	%r127, %r126, %r14;
	mad.lo.s32 	%r128, %r127, %r13, %r125;
	sub.s32 	%r129, %r120, %r48;
	mad.lo.s32 	%r130, %r128, %r12, %r129;
	mul.wide.u32 	%rd45, %r130, 16;
	add.s64 	%rd46, %rd24, %rd45;
	ld.global.v2.f64 	{%fd49, %fd50}, [%rd46];
	mul.f64 	%fd51, %fd48, %fd50;
	fma.rn.f64 	%fd52, %fd47, %fd49, %fd51;
	mul.f64 	%fd53, %fd47, %fd50;
	mul.f64 	%fd54, %fd48, %fd49;
	sub.f64 	%fd55, %fd53, %fd54;
	add.f64 	%fd56, %fd45, %fd52;
	add.f64 	%fd57, %fd46, %fd55;
	shl.b32 	%r131, %r215, 1;
	sub.s32 	%r132, %r211, %r131;
	add.s32 	%r133, %r92, 2;
	mul.wide.u32 	%rd47, %r133, 16;
	add.s64 	%rd48, %rd2, %rd47;
	ld.global.v2.f64 	{%fd58, %fd59}, [%rd48];
	add.s32 	%r134, %r212, 4;
	mul.wide.u32 	%rd49, %r134, 4;
	add.s64 	%rd50, %rd1, %rd49;
	ld.global.u32 	%r135, [%rd50];
	add.s32 	%r136, %r212, 5;
	mul.wide.u32 	%rd51, %r136, 4;
	add.s64 	%rd52, %rd1, %rd51;
	ld.global.u32 	%r137, [%rd52];
	mul.wide.u32 	%rd53, %r110, 4;
	add.s64 	%rd54, %rd1, %rd53;
	ld.global.u32 	%r138, [%rd54];
	sub.s32 	%r139, %r137, %r50;
	sub.s32 	%r140, %r138, %r52;
	add.s32 	%r141, %r140, %r14;
	mad.lo.s32 	%r142, %r141, %r13, %r139;
	sub.s32 	%r143, %r135, %r48;
	mad.lo.s32 	%r144, %r142, %r12, %r143;
	mul.wide.u32 	%rd55, %r144, 16;
	add.s64 	%rd56, %rd24, %rd55;
	ld.global.v2.f64 	{%fd60, %fd61}, [%rd56];
	mul.f64 	%fd62, %fd59, %fd61;
	fma.rn.f64 	%fd63, %fd58, %fd60, %fd62;
	mul.f64 	%fd64, %fd58, %fd61;
	mul.f64 	%fd65, %fd59, %fd60;
	sub.f64 	%fd66, %fd64, %fd65;
	add.f64 	%fd118, %fd56, %fd63;
	add.f64 	%fd117, %fd57, %fd66;
	add.s32 	%r215, %r132, 2;
	add.s32 	%r214, %r214, 4;
	add.s32 	%r213, %r213, 4;
	add.s32 	%r212, %r212, 12;
	add.s32 	%r211, %r211, 12;
	setp.ne.s32 	%p5, %r214, 0;
	@%p5 bra 	$L__BB0_6;
	add.s32 	%r217, %r213, 1;
$L__BB0_8:
	and.b32  	%r37, %r22, 3;
	setp.eq.s32 	%p6, %r37, 0;
	@%p6 bra 	$L__BB0_13;
	setp.eq.s32 	%p7, %r37, 1;
	@%p7 bra 	$L__BB0_11;
	ld.param.u64 	%rd108, [zpseudo_kernel_param_22];
	add.s32 	%r145, %r20, %r217;
	add.s32 	%r146, %r145, -1;
	mul.wide.u32 	%rd57, %r146, 16;
	add.s64 	%rd58, %rd2, %rd57;
	ld.global.v2.f64 	{%fd68, %fd69}, [%rd58];
	mad.lo.s32 	%r147, %r217, 3, %r21;
	add.s32 	%r148, %r147, -3;
	mul.wide.u32 	%rd59, %r148, 4;
	add.s64 	%rd60, %rd1, %rd59;
	ld.global.u32 	%r149, [%rd60];
	add.s32 	%r150, %r147, -2;
	mul.wide.u32 	%rd61, %r150, 4;
	add.s64 	%rd62, %rd1, %rd61;
	ld.global.u32 	%r151, [%rd62];
	add.s32 	%r152, %r147, -1;
	mul.wide.u32 	%rd63, %r152, 4;
	add.s64 	%rd64, %rd1, %rd63;
	ld.global.u32 	%r153, [%rd64];
	sub.s32 	%r154, %r151, %r50;
	sub.s32 	%r155, %r153, %r52;
	add.s32 	%r156, %r155, %r14;
	mad.lo.s32 	%r157, %r156, %r13, %r154;
	sub.s32 	%r158, %r149, %r48;
	mad.lo.s32 	%r159, %r157, %r12, %r158;
	cvta.to.global.u64 	%rd65, %rd108;
	mul.wide.u32 	%rd66, %r159, 16;
	add.s64 	%rd67, %rd65, %rd66;
	ld.global.v2.f64 	{%fd70, %fd71}, [%rd67];
	mul.f64 	%fd72, %fd69, %fd71;
	fma.rn.f64 	%fd73, %fd68, %fd70, %fd72;
	mul.f64 	%fd74, %fd68, %fd71;
	mul.f64 	%fd75, %fd69, %fd70;
	sub.f64 	%fd76, %fd74, %fd75;
	add.f64 	%fd77, %fd118, %fd73;
	add.f64 	%fd78, %fd117, %fd76;
	mul.wide.u32 	%rd68, %r145, 16;
	add.s64 	%rd69, %rd2, %rd68;
	ld.global.v2.f64 	{%fd79, %fd80}, [%rd69];
	mul.wide.u32 	%rd70, %r147, 4;
	add.s64 	%rd71, %rd1, %rd70;
	ld.global.u32 	%r160, [%rd71];
	add.s32 	%r161, %r147, 1;
	mul.wide.u32 	%rd72, %r161, 4;
	add.s64 	%rd73, %rd1, %rd72;
	ld.global.u32 	%r162, [%rd73];
	add.s32 	%r163, %r147, 2;
	mul.wide.u32 	%rd74, %r163, 4;
	add.s64 	%rd75, %rd1, %rd74;
	ld.global.u32 	%r164, [%rd75];
	sub.s32 	%r165, %r162, %r50;
	sub.s32 	%r166, %r164, %r52;
	add.s32 	%r167, %r166, %r14;
	mad.lo.s32 	%r168, %r167, %r13, %r165;
	sub.s32 	%r169, %r160, %r48;
	mad.lo.s32 	%r170, %r168, %r12, %r169;
	mul.wide.u32 	%rd76, %r170, 16;
	add.s64 	%rd77, %rd65, %rd76;
	ld.global.v2.f64 	{%fd81, %fd82}, [%rd77];
	mul.f64 	%fd83, %fd80, %fd82;
	fma.rn.f64 	%fd84, %fd79, %fd81, %fd83;
	mul.f64 	%fd85, %fd79, %fd82;
	mul.f64 	%fd86, %fd80, %fd81;
	sub.f64 	%fd87, %fd85, %fd86;
	add.f64 	%fd118, %fd77, %fd84;
	add.f64 	%fd117, %fd78, %fd87;
	add.s32 	%r217, %r217, 2;
$L__BB0_11:
	and.b32  	%r171, %r22, 1;
	setp.eq.b32 	%p8, %r171, 1;
	not.pred 	%p9, %p8;
	@%p9 bra 	$L__BB0_13;
	ld.param.u64 	%rd109, [zpseudo_kernel_param_22];
	ld.param.u32 	%r208, [zpseudo_kernel_param_9];
	mad.lo.s32 	%r173, %r83, %r208, %r217;
	add.s32 	%r174, %r173, -1;
	mul.wide.u32 	%rd78, %r174, 16;
	add.s64 	%rd79, %rd2, %rd78;
	ld.global.v2.f64 	{%fd88, %fd89}, [%rd79];
	mad.lo.s32 	%r175, %r18, 3, -3;
	mul.lo.s32 	%r176, %r175, %r208;
	mad.lo.s32 	%r177, %r217, 3, %r176;
	add.s32 	%r178, %r177, -3;
	mul.wide.u32 	%rd80, %r178, 4;
	add.s64 	%rd81, %rd1, %rd80;
	ld.global.u32 	%r179, [%rd81];
	add.s32 	%r180, %r177, -2;
	mul.wide.u32 	%rd82, %r180, 4;
	add.s64 	%rd83, %rd1, %rd82;
	ld.global.u32 	%r181, [%rd83];
	add.s32 	%r182, %r177, -1;
	mul.wide.u32 	%rd84, %r182, 4;
	add.s64 	%rd85, %rd1, %rd84;
	ld.global.u32 	%r183, [%rd85];
	sub.s32 	%r184, %r181, %r50;
	sub.s32 	%r185, %r183, %r52;
	add.s32 	%r186, %r185, %r14;
	mad.lo.s32 	%r187, %r186, %r13, %r184;
	sub.s32 	%r188, %r179, %r48;
	mad.lo.s32 	%r189, %r187, %r12, %r188;
	cvta.to.global.u64 	%rd86, %rd109;
	mul.wide.u32 	%rd87, %r189, 16;
	add.s64 	%rd88, %rd86, %rd87;
	ld.global.v2.f64 	{%fd90, %fd91}, [%rd88];
	mul.f64 	%fd92, %fd89, %fd91;
	fma.rn.f64 	%fd93, %fd88, %fd90, %fd92;
	mul.f64 	%fd94, %fd88, %fd91;
	mul.f64 	%fd95, %fd89, %fd90;
	sub.f64 	%fd96, %fd94, %fd95;
	add.f64 	%fd118, %fd118, %fd93;
	add.f64 	%fd117, %fd117, %fd96;
$L__BB0_13:
	setp.eq.s32 	%p10, %r19, 0;
	@%p10 bra 	$L__BB0_16;
	ld.param.u64 	%rd106, [zpseudo_kernel_param_21];
	ld.param.u32 	%r209, [zpseudo_kernel_param_9];
	cvta.to.global.u64 	%rd89, %rd106;
	mul.wide.u32 	%rd90, %r17, 8;
	add.s64 	%rd91, %rd89, %rd90;
	ld.global.f64 	%fd97, [%rd91];
	mul.f64 	%fd19, %fd118, %fd97;
	mul.f64 	%fd20, %fd117, %fd97;
	add.s32 	%r191, %r17, %r11;
	mad.lo.s32 	%r40, %r191, %r209, -1;
	mad.lo.s32 	%r192, %r18, 3, -3;
	mad.lo.s32 	%r41, %r192, %r209, -3;
	mov.b32 	%r218, 1;
$L__BB0_15:
	ld.param.u64 	%rd103, [zpseudo_kernel_param_0];
	add.s32 	%r193, %r40, %r218;
	mul.wide.u32 	%rd92, %r193, 16;
	add.s64 	%rd93, %rd2, %rd92;
	ld.global.v2.f64 	{%fd98, %fd99}, [%rd93];
	mul.f64 	%fd100, %fd19, %fd98;
	mul.f64 	%fd101, %fd20, %fd99;
	sub.f64 	%fd102, %fd100, %fd101;
	mul.f64 	%fd103, %fd20, %fd98;
	fma.rn.f64 	%fd104, %fd19, %fd99, %fd103;
	mad.lo.s32 	%r194, %r218, 3, %r41;
	mul.wide.u32 	%rd94, %r194, 4;
	add.s64 	%rd95, %rd1, %rd94;
	ld.global.u32 	%r195, [%rd95];
	add.s32 	%r196, %r194, 1;
	mul.wide.u32 	%rd96, %r196, 4;
	add.s64 	%rd97, %rd1, %rd96;
	ld.global.u32 	%r197, [%rd97];
	add.s32 	%r198, %r194, 2;
	mul.wide.u32 	%rd98, %r198, 4;
	add.s64 	%rd99, %rd1, %rd98;
	ld.global.u32 	%r199, [%rd99];
	sub.s32 	%r200, %r197, %r50;
	sub.s32 	%r201, %r199, %r52;
	add.s32 	%r202, %r201, %r14;
	mad.lo.s32 	%r203, %r202, %r13, %r200;
	sub.s32 	%r204, %r195, %r48;
	mad.lo.s32 	%r205, %r203, %r12, %r204;
	cvta.to.global.u64 	%rd100, %rd103;
	mul.wide.u32 	%rd101, %r205, 16;
	add.s64 	%rd102, %rd100, %rd101;
	atom.global.add.f64 	%fd105, [%rd102], %fd102;
	atom.global.add.f64 	%fd106, [%rd102+8], %fd104;
	add.s32 	%r218, %r218, 1;
	ld.global.u32 	%r206, [%rd3];
	setp.le.u32 	%p11, %r218, %r206;
	@%p11 bra 	$L__BB0_15;
$L__BB0_16:
	add.s32 	%r210, %r210, 1;
	setp.ne.s32 	%p12, %r210, %r15;
	@%p12 bra 	$L__BB0_3;
$L__BB0_17:
	ret;

}


// ===== COMPILED SASS (sm_100) =====

	.target	sm_100

	.elftype	@"ET_EXEC"


//--------------------- .note.nv.tkinfo           --------------------------
	.section	.note.nv.tkinfo,"",@"SHT_NOTE"
	.sectionflags	@"SHF_NOTE_NV_TKINFO"
	.tkinfo
        /*0018*/ 	.word	0x00000002
        /*0030*/ 	.string	""
        /*0030*/ 	.string	"ptxas"
        /*0030*/ 	.string	"Cuda compilation tools, release 13.0, V13.0.88"
        /*0030*/ 	.string	"Build cuda_13.0.r13.0/compiler.36424714_0"
        /*0030*/ 	.string	"-arch sm_100 -m 64 "



//--------------------- .note.nv.cuinfo           --------------------------
	.section	.note.nv.cuinfo,"",@"SHT_NOTE"
	.sectionflags	@"SHF_NOTE_NV_CUINFO"
        /*0018*/ 	.short	0x0002
        /*001a*/ 	.short	0x0064
        /*001c*/ 	.short	0x0082
	.zero		2


//--------------------- .nv.info                  --------------------------
	.section	.nv.info,"",@"SHT_CUDA_INFO"
	.align	4


	//----- nvinfo : EIATTR_REGCOUNT
	.align		4
        /*0000*/ 	.byte	0x04, 0x2f
        /*0002*/ 	.short	(.L_1 - .L_0)
	.align		4
.L_0:
        /*0004*/ 	.word	index@(zpseudo_kernel)
        /*0008*/ 	.word	0x00000022


	//----- nvinfo : EIATTR_FRAME_SIZE
	.align		4
.L_1:
        /*000c*/ 	.byte	0x04, 0x11
        /*000e*/ 	.short	(.L_3 - .L_2)
	.align		4
.L_2:
        /*0010*/ 	.word	index@(zpseudo_kernel)
        /*0014*/ 	.word	0x00000000


	//----- nvinfo : EIATTR_MIN_STACK_SIZE
	.align		4
.L_3:
        /*0018*/ 	.byte	0x04, 0x12
        /*001a*/ 	.short	(.L_5 - .L_4)
	.align		4
.L_4:
        /*001c*/ 	.word	index@(zpseudo_kernel)
        /*0020*/ 	.word	0x00000000
.L_5:


//--------------------- .nv.compat                --------------------------
	.section	.nv.compat,"",@"SHT_CUDA_COMPAT_INFO"
	.align	4
        /*0000*/ 	.byte	0x02, 0x09, 0x00, 0x00, 0x02, 0x02, 0x01, 0x00, 0x02, 0x05, 0x05, 0x00, 0x03, 0x07, 0x01, 0x01
        /*0010*/ 	.byte	0x02, 0x03, 0x00, 0x00, 0x02, 0x06, 0x01, 0x00, 0x04, 0x0b, 0x08, 0x00, 0x01, 0x00, 0x00, 0x00
        /*0020*/ 	.byte	0x00, 0x00, 0x00, 0x00


//--------------------- .nv.info.zpseudo_kernel   --------------------------
	.section	.nv.info.zpseudo_kernel,"",@"SHT_CUDA_INFO"
	.sectionflags	@""
	.align	4


	//----- nvinfo : EIATTR_CUDA_API_VERSION
	.align		4
        /*0000*/ 	.byte	0x04, 0x37
        /*0002*/ 	.short	(.L_7 - .L_6)
.L_6:
        /*0004*/ 	.word	0x00000082


	//----- nvinfo : EIATTR_KPARAM_INFO
	.align		4
.L_7:
        /*0008*/ 	.byte	0x04, 0x17
        /*000a*/ 	.short	(.L_9 - .L_8)
.L_8:
        /*000c*/ 	.word	0x00000000
        /*0010*/ 	.short	0x0016
        /*0012*/ 	.short	0x0070
        /*0014*/ 	.byte	0x00, 0xf5, 0x21, 0x00


	//----- nvinfo : EIATTR_KPARAM_INFO
	.align		4
.L_9:
        /*0018*/ 	.byte	0x04, 0x17
        /*001a*/ 	.short	(.L_11 - .L_10)
.L_10:
        /*001c*/ 	.word	0x00000000
        /*0020*/ 	.short	0x0015
        /*0022*/ 	.short	0x0068
        /*0024*/ 	.byte	0x00, 0xf5, 0x21, 0x00


	//----- nvinfo : EIATTR_KPARAM_INFO
	.align		4
.L_11:
        /*0028*/ 	.byte	0x04, 0x17
        /*002a*/ 	.short	(.L_13 - .L_12)
.L_12:
        /*002c*/ 	.word	0x00000000
        /*0030*/ 	.short	0x0014
        /*0032*/ 	.short	0x0060
        /*0034*/ 	.byte	0x00, 0xf5, 0x21, 0x00


	//----- nvinfo : EIATTR_KPARAM_INFO
	.align		4
.L_13:
        /*0038*/ 	.byte	0x04, 0x17
        /*003a*/ 	.short	(.L_15 - .L_14)
.L_14:
        /*003c*/ 	.word	0x00000000
        /*0040*/ 	.short	0x0013
        /*0042*/ 	.short	0x0058
        /*0044*/ 	.byte	0x00, 0xf5, 0x21, 0x00


	//----- nvinfo : EIATTR_KPARAM_INFO
	.align		4
.L_15:
        /*0048*/ 	.byte	0x04, 0x17
        /*004a*/ 	.short	(.L_17 - .L_16)
.L_16:
        /*004c*/ 	.word	0x00000000
        /*0050*/ 	.short	0x0012
        /*0052*/ 	.short	0x0050
        /*0054*/ 	.byte	0x00, 0xf5, 0x21, 0x00


	//----- nvinfo : EIATTR_KPARAM_INFO
	.align		4
.L_17:
        /*0058*/ 	.byte	0x04, 0x17
        /*005a*/ 	.short	(.L_19 - .L_18)
.L_18:
        /*005c*/ 	.word	0x00000000
        /*0060*/ 	.short	0x0011
        /*0062*/ 	.short	0x0048
        /*0064*/ 	.byte	0x00, 0xf5, 0x21, 0x00


	//----- nvinfo : EIATTR_KPARAM_INFO
	.align		4
.L_19:
        /*0068*/ 	.byte	0x04, 0x17
        /*006a*/ 	.short	(.L_21 - .L_20)
.L_20:
        /*006c*/ 	.word	0x00000000
        /*0070*/ 	.short	0x0010
        /*0072*/ 	.short	0x0044
        /*0074*/ 	.byte	0x00, 0xf0, 0x11, 0x00


	//----- nvinfo : EIATTR_KPARAM_INFO
	.align		4
.L_21:
        /*0078*/ 	.byte	0x04, 0x17
        /*007a*/ 	.short	(.L_23 - .L_22)
.L_22:
        /*007c*/ 	.word	0x00000000
        /*0080*/ 	.short	0x000f
        /*0082*/ 	.short	0x0040
        /*0084*/ 	.byte	0x00, 0xf0, 0x11, 0x00


	//----- nvinfo : EIATTR_KPARAM_INFO
	.align		4
.L_23:
        /*0088*/ 	.byte	0x04, 0x17
        /*008a*/ 	.short	(.L_25 - .L_24)
.L_24:
        /*008c*/ 	.word	0x00000000
        /*0090*/ 	.short	0x000e
        /*0092*/ 	.short	0x003c
        /*0094*/ 	.byte	0x00, 0xf0, 0x11, 0x00


	//----- nvinfo : EIATTR_KPARAM_INFO
	.align		4
.L_25:
        /*0098*/ 	.byte	0x04, 0x17
        /*009a*/ 	.short	(.L_27 - .L_26)
.L_26:
        /*009c*/ 	.word	0x00000000
        /*00a0*/ 	.short	0x000d
        /*00a2*/ 	.short	0x0038
        /*00a4*/ 	.byte	0x00, 0xf0, 0x11, 0x00


	//----- nvinfo : EIATTR_KPARAM_INFO
	.align		4
.L_27:
        /*00a8*/ 	.byte	0x04, 0x17
        /*00aa*/ 	.short	(.L_29 - .L_28)
.L_28:
        /*00ac*/ 	.word	0x00000000
        /*00b0*/ 	.short	0x000c
        /*00b2*/ 	.short	0x0034
        /*00b4*/ 	.byte	0x00, 0xf0, 0x11, 0x00


	//----- nvinfo : EIATTR_KPARAM_INFO
	.align		4
.L_29:
        /*00b8*/ 	.byte	0x04, 0x17
        /*00ba*/ 	.short	(.L_31 - .L_30)
.L_30:
        /*00bc*/ 	.word	0x00000000
        /*00c0*/ 	.short	0x000b
        /*00c2*/ 	.short	0x0030
        /*00c4*/ 	.byte	0x00, 0xf0, 0x11, 0x00


	//----- nvinfo : EIATTR_KPARAM_INFO
	.align		4
.L_31:
        /*00c8*/ 	.byte	0x04, 0x17
        /*00ca*/ 	.short	(.L_33 - .L_32)
.L_32:
        /*00cc*/ 	.word	0x00000000
        /*00d0*/ 	.short	0x000a
        /*00d2*/ 	.short	0x002c
        /*00d4*/ 	.byte	0x00, 0xf0, 0x11, 0x00


	//----- nvinfo : EIATTR_KPARAM_INFO
	.align		4
.L_33:
        /*00d8*/ 	.byte	0x04, 0x17
        /*00da*/ 	.short	(.L_35 - .L_34)
.L_34:
        /*00dc*/ 	.word	0x00000000
        /*00e0*/ 	.short	0x0009
        /*00e2*/ 	.short	0x0028
        /*00e4*/ 	.byte	0x00, 0xf0, 0x11, 0x00


	//----- nvinfo : EIATTR_KPARAM_INFO
	.align		4
.L_35:
        /*00e8*/ 	.byte	0x04, 0x17
        /*00ea*/ 	.short	(.L_37 - .L_36)
.L_36:
        /*00ec*/ 	.word	0x00000000
        /*00f0*/ 	.short	0x0008
        /*00f2*/ 	.short	0x0024
        /*00f4*/ 	.byte	0x00, 0xf0, 0x11, 0x00


	//----- nvinfo : EIATTR_KPARAM_INFO
	.align		4
.L_37:
        /*00f8*/ 	.byte	0x04, 0x17
        /*00fa*/ 	.short	(.L_39 - .L_38)
.L_38:
        /*00fc*/ 	.word	0x00000000
        /*0100*/ 	.short	0x0007
        /*0102*/ 	.short	0x0020
        /*0104*/ 	.byte	0x00, 0xf0, 0x11, 0x00


	//----- nvinfo : EIATTR_KPARAM_INFO
	.align		4
.L_39:
        /*0108*/ 	.byte	0x04, 0x17
        /*010a*/ 	.short	(.L_41 - .L_40)
.L_40:
        /*010c*/ 	.word	0x00000000
        /*0110*/ 	.short	0x0006
        /*0112*/ 	.short	0x001c
        /*0114*/ 	.byte	0x00, 0xf0, 0x11, 0x00


	//----- nvinfo : EIATTR_KPARAM_INFO
	.align		4
.L_41:
        /*0118*/ 	.byte	0x04, 0x17
        /*011a*/ 	.short	(.L_43 - .L_42)
.L_42:
        /*011c*/ 	.word	0x00000000
        /*0120*/ 	.short	0x0005
        /*0122*/ 	.short	0x0018
        /*0124*/ 	.byte	0x00, 0xf0, 0x11, 0x00


	//----- nvinfo : EIATTR_KPARAM_INFO
	.align		4
.L_43:
        /*0128*/ 	.byte	0x04, 0x17
        /*012a*/ 	.short	(.L_45 - .L_44)
.L_44:
        /*012c*/ 	.word	0x00000000
        /*0130*/ 	.short	0x0004
        /*0132*/ 	.short	0x0014
        /*0134*/ 	.byte	0x00, 0xf0, 0x11, 0x00


	//----- nvinfo : EIATTR_KPARAM_INFO
	.align		4
.L_45:
        /*0138*/ 	.byte	0x04, 0x17
        /*013a*/ 	.short	(.L_47 - .L_46)
.L_46:
        /*013c*/ 	.word	0x00000000
        /*0140*/ 	.short	0x0003
        /*0142*/ 	.short	0x0010
        /*0144*/ 	.byte	0x00, 0xf0, 0x11, 0x00


	//----- nvinfo : EIATTR_KPARAM_INFO
	.align		4
.L_47:
        /*0148*/ 	.byte	0x04, 0x17
        /*014a*/ 	.short	(.L_49 - .L_48)
.L_48:
        /*014c*/ 	.word	0x00000000
        /*0150*/ 	.short	0x0002
        /*0152*/ 	.short	0x000c
        /*0154*/ 	.byte	0x00, 0xf0, 0x11, 0x00


	//----- nvinfo : EIATTR_KPARAM_INFO
	.align		4
.L_49:
        /*0158*/ 	.byte	0x04, 0x17
        /*015a*/ 	.short	(.L_51 - .L_50)
.L_50:
        /*015c*/ 	.word	0x00000000
        /*0160*/ 	.short	0x0001
        /*0162*/ 	.short	0x0008
        /*0164*/ 	.byte	0x00, 0xf0, 0x11, 0x00


	//----- nvinfo : EIATTR_KPARAM_INFO
	.align		4
.L_51:
        /*0168*/ 	.byte	0x04, 0x17
        /*016a*/ 	.short	(.L_53 - .L_52)
.L_52:
        /*016c*/ 	.word	0x00000000
        /*0170*/ 	.short	0x0000
        /*0172*/ 	.short	0x0000
        /*0174*/ 	.byte	0x00, 0xf5, 0x21, 0x00


	//----- nvinfo : EIATTR_SPARSE_MMA_MASK
	.align		4
.L_53:
        /*0178*/ 	.byte	0x03, 0x50
        /*017a*/ 	.short	0x0000


	//----- nvinfo : EIATTR_MAXREG_COUNT
	.align		4
        /*017c*/ 	.byte	0x03, 0x1b
        /*017e*/ 	.short	0x00ff


	//----- nvinfo : EIATTR_MERCURY_ISA_VERSION
	.align		4
        /*0180*/ 	.byte	0x03, 0x5f
        /*0182*/ 	.short	0x0101


	//----- nvinfo : EIATTR_VRC_CTA_INIT_COUNT
	.align		4
        /*0184*/ 	.byte	0x02, 0x4a
	.zero		1
	.zero		1


	//----- nvinfo : EIATTR_EXIT_INSTR_OFFSETS
	.align		4
        /*0188*/ 	.byte	0x04, 0x1c
        /*018a*/ 	.short	(.L_55 - .L_54)


	//   ....[0]....
.L_54:
        /*018c*/ 	.word	0x00000110


	//   ....[1]....
        /*0190*/ 	.word	0x000004e0


	//   ....[2]....
        /*0194*/ 	.word	0x00001c80


	//----- nvinfo : EIATTR_CBANK_PARAM_SIZE
	.align		4
.L_55:
        /*0198*/ 	.byte	0x03, 0x19
        /*019a*/ 	.short	0x0078


	//----- nvinfo : EIATTR_PARAM_CBANK
	.align		4
        /*019c*/ 	.byte	0x04, 0x0a
        /*019e*/ 	.short	(.L_57 - .L_56)
	.align		4
.L_56:
        /*01a0*/ 	.word	index@(.nv.constant0.zpseudo_kernel)
        /*01a4*/ 	.short	0x0380
        /*01a6*/ 	.short	0x0078


	//----- nvinfo : EIATTR_SW_WAR
	.align		4
.L_57:
        /*01a8*/ 	.byte	0x04, 0x36
        /*01aa*/ 	.short	(.L_59 - .L_58)
.L_58:
        /*01ac*/ 	.word	0x00000008
.L_59:


//--------------------- .nv.callgraph             --------------------------
	.section	.nv.callgraph,"",@"SHT_CUDA_CALLGRAPH"
	.align	4
	.sectionentsize	8
	.align		4
        /*0000*/ 	.word	0x00000000
	.align		4
        /*0004*/ 	.word	0xffffffff
	.align		4
        /*0008*/ 	.word	0x00000000
	.align		4
        /*000c*/ 	.word	0xfffffffe
	.align		4
        /*0010*/ 	.word	0x00000000
	.align		4
        /*0014*/ 	.word	0xfffffffd
	.align		4
        /*0018*/ 	.word	0x00000000
	.align		4
        /*001c*/ 	.word	0xfffffffc


//--------------------- .text.zpseudo_kernel      --------------------------
	.section	.text.zpseudo_kernel,"ax",@progbits
	.align	128
        .global         zpseudo_kernel
        .type           zpseudo_kernel,@function
        .size           zpseudo_kernel,(.L_x_8 - zpseudo_kernel)
        .other          zpseudo_kernel,@"STO_CUDA_ENTRY STV_DEFAULT"
zpseudo_kernel:
.text.zpseudo_kernel:
[----:B------:R-:W-:Y:S01]  /*0000*/  LDC R1, c[0x0][0x37c] ;  /* 0x0000df00ff017b82 */ /* 0x000fe20000000800 */
[----:B------:R-:W0:Y:S01]  /*0010*/  LDCU.128 UR8, c[0x0][0x390] ;  /* 0x00007200ff0877ac */ /* 0x000e220008000c00 */
[----:B------:R-:W1:Y:S06]  /*0020*/  S2R R3, SR_TID.X ;  /* 0x0000000000037919 */ /* 0x000e6c0000002100 */
[----:B------:R-:W1:Y:S01]  /*0030*/  S2UR UR12, SR_CTAID.X ;  /* 0x00000000000c79c3 */ /* 0x000e620000002500 */
[----:B------:R-:W2:Y:S01]  /*0040*/  LDCU.64 UR6, c[0x0][0x388] ;  /* 0x00007100ff0677ac */ /* 0x000ea20008000a00 */
[----:B------:R-:W3:Y:S06]  /*0050*/  LDCU UR17, c[0x0][0x3a0] ;  /* 0x00007400ff1177ac */ /* 0x000eec0008000800 */
[----:B------:R-:W1:Y:S01]  /*0060*/  LDC R2, c[0x0][0x360] ;  /* 0x0000d800ff027b82 */ /* 0x000e620000000800 */
[----:B0-----:R-:W-:-:S02]  /*0070*/  UIADD3 UR5, UPT, UPT, UR9, -UR8, URZ ;  /* 0x8000000809057290 */ /* 0x001fc4000fffe0ff */
[----:B--2---:R-:W-:Y:S02]  /*0080*/  UIADD3 UR4, UPT, UPT, UR7, -UR6, URZ ;  /* 0x8000000607047290 */ /* 0x004fe4000fffe0ff */
[----:B------:R-:W-:Y:S02]  /*0090*/  UIADD3 UR14, UPT, UPT, UR5, 0x1, URZ ;  /* 0x00000001050e7890 */ /* 0x000fe4000fffe0ff */
[----:B------:R-:W-:Y:S02]  /*00a0*/  UIMAD UR6, UR4, UR5, UR4 ;  /* 0x00000005040672a4 */ /* 0x000fe4000f8e0204 */
[----:B------:R-:W-:Y:S02]  /*00b0*/  UIADD3 UR5, UPT, UPT, UR11, -UR10, URZ ;  /* 0x8000000a0b057290 */ /* 0x000fe4000fffe0ff */
[----:B------:R-:W-:-:S04]  /*00c0*/  UIADD3 UR6, UPT, UPT, UR14, UR6, URZ ;  /* 0x000000060e067290 */ /* 0x000fc8000fffe0ff */
[----:B------:R-:W-:Y:S01]  /*00d0*/  UIMAD UR8, UR5, UR6, UR6 ;  /* 0x00000006050872a4 */ /* 0x000fe2000f8e0206 */
[----:B-1----:R-:W-:-:S03]  /*00e0*/  IMAD R2, R2, UR12, R3 ;  /* 0x0000000c02027c24 */ /* 0x002fc6000f8e0203 */
[----:B---3--:R-:W-:-:S06]  /*00f0*/  UIMAD UR7, UR8, UR17, URZ ;  /* 0x00000011080772a4 */ /* 0x008fcc000f8e02ff */
[----:B------:R-:W-:-:S13]  /*0100*/  ISETP.GE.U32.AND P0, PT, R2, UR7, PT ;  /* 0x0000000702007c0c */ /* 0x000fda000bf06070 */
[----:B------:R-:W-:Y:S05]  /*0110*/  @P0 EXIT ;  /* 0x000000000000094d */ /* 0x000fea0003800000 */
[----:B------:R-:W-:Y:S01]  /*0120*/  UIADD3 UR7, UPT, UPT, UR4, 0x1, URZ ;  /* 0x0000000104077890 */ /* 0x000fe2000fffe0ff */
[----:B------:R-:W-:Y:S01]  /*0130*/  I2F.U32.RP R3, UR6 ;  /* 0x0000000600037d06 */ /* 0x000fe20008209000 */
[----:B------:R-:W0:Y:S01]  /*0140*/  LDCU UR9, c[0x0][0x3a4] ;  /* 0x00007480ff0977ac */ /* 0x000e220008000800 */
[----:B------:R-:W-:-:S03]  /*0150*/  ISETP.NE.U32.AND P6, PT, RZ, UR6, PT ;  /* 0x00000006ff007c0c */ /* 0x000fc6000bfc5070 */
[----:B------:R-:W-:Y:S01]  /*0160*/  IMAD R11, RZ, RZ, -UR7 ;  /* 0x80000007ff0b7e24 */ /* 0x000fe2000f8e02ff */
[----:B------:R-:W-:Y:S02]  /*0170*/  ISETP.NE.U32.AND P2, PT, RZ, UR7, PT ;  /* 0x00000007ff007c0c */ /* 0x000fe4000bf45070 */
[----:B------:R-:W1:Y:S08]  /*0180*/  I2F.U32.RP R0, UR7 ;  /* 0x0000000700007d06 */ /* 0x000e700008209000 */
[----:B------:R-:W2:Y:S08]  /*0190*/  I2F.U32.RP R10, UR8 ;  /* 0x00000008000a7d06 */ /* 0x000eb00008209000 */
[----:B-1----:R-:W1:Y:S08]  /*01a0*/  MUFU.RCP R0, R0 ;  /* 0x0000000000007308 */ /* 0x002e700000001000 */
[----:B------:R-:W3:Y:S08]  /*01b0*/  MUFU.RCP R3, R3 ;  /* 0x0000000300037308 */ /* 0x000ef00000001000 */
[----:B--2---:R-:W2:Y:S01]  /*01c0*/  MUFU.RCP R10, R10 ;  /* 0x0000000a000a7308 */ /* 0x004ea20000001000 */
[----:B-1----:R-:W-:Y:S01]  /*01d0*/  IADD3 R8, PT, PT, R0, 0xffffffe, RZ ;  /* 0x0ffffffe00087810 */ /* 0x002fe20007ffe0ff */
[----:B------:R-:W-:-:S06]  /*01e0*/  IMAD R0, RZ, RZ, -UR8 ;  /* 0x80000008ff007e24 */ /* 0x000fcc000f8e02ff */
[----:B------:R1:W4:Y:S01]  /*01f0*/  F2I.FTZ.U32.TRUNC.NTZ R9, R8 ;  /* 0x0000000800097305 */ /* 0x000322000021f000 */
[----:B---3--:R-:W-:Y:S02]  /*0200*/  IADD3 R4, PT, PT, R3, 0xffffffe, RZ ;  /* 0x0ffffffe03047810 */ /* 0x008fe40007ffe0ff */
[----:B------:R-:W-:-:S05]  /*0210*/  IADD3 R3, PT, PT, RZ, -UR6, RZ ;  /* 0x80000006ff037c10 */ /* 0x000fca000fffe0ff */
[----:B------:R3:W5:Y:S01]  /*0220*/  F2I.FTZ.U32.TRUNC.NTZ R5, R4 ;  /* 0x0000000400057305 */ /* 0x000762000021f000 */
[----:B--2---:R-:W-:Y:S01]  /*0230*/  IADD3 R6, PT, PT, R10, 0xffffffe, RZ ;  /* 0x0ffffffe0a067810 */ /* 0x004fe20007ffe0ff */
[----:B-1----:R-:W-:Y:S02]  /*0240*/  HFMA2 R8, -RZ, RZ, 0, 0 ;  /* 0x00000000ff087431 */ /* 0x002fe400000001ff */
[----:B----4-:R-:W-:-:S04]  /*0250*/  IMAD R11, R11, R9, RZ ;  /* 0x000000090b0b7224 */ /* 0x010fc800078e02ff */
[----:B------:R1:W2:Y:S01]  /*0260*/  F2I.FTZ.U32.TRUNC.NTZ R7, R6 ;  /* 0x0000000600077305 */ /* 0x0002a2000021f000 */
[----:B---3--:R-:W-:Y:S02]  /*0270*/  IMAD.MOV.U32 R4, RZ, RZ, RZ ;  /* 0x000000ffff047224 */ /* 0x008fe400078e00ff */
[----:B------:R-:W-:Y:S01]  /*0280*/  IMAD.HI.U32 R9, R9, R11, R8 ;  /* 0x0000000b09097227 */ /* 0x000fe200078e0008 */
[----:B------:R-:W-:-:S03]  /*0290*/  MOV R11, R0 ;  /* 0x00000000000b7202 */ /* 0x000fc60000000f00 */
[----:B-----5:R-:W-:Y:S02]  /*02a0*/  IMAD R3, R3, R5, RZ ;  /* 0x0000000503037224 */ /* 0x020fe400078e02ff */
[----:B-1----:R-:W-:Y:S02]  /*02b0*/  HFMA2 R6, -RZ, RZ, 0, 0 ;  /* 0x00000000ff067431 */ /* 0x002fe400000001ff */
[----:B------:R-:W-:-:S04]  /*02c0*/  IMAD.HI.U32 R0, R9, R2, RZ ;  /* 0x0000000209007227 */ /* 0x000fc800078e00ff */
[----:B------:R-:W-:Y:S01]  /*02d0*/  IMAD.HI.U32 R3, R5, R3, R4 ;  /* 0x0000000305037227 */ /* 0x000fe200078e0004 */
[----:B------:R-:W-:-:S03]  /*02e0*/  IADD3 R5, PT, PT, -R0, RZ, RZ ;  /* 0x000000ff00057210 */ /* 0x000fc60007ffe1ff */
[----:B--2---:R-:W-:Y:S02]  /*02f0*/  IMAD R11, R11, R7, RZ ;  /* 0x000000070b0b7224 */ /* 0x004fe400078e02ff */
[----:B------:R-:W-:Y:S02]  /*0300*/  IMAD R5, R5, UR7, R2 ;  /* 0x0000000705057c24 */ /* 0x000fe4000f8e0202 */
[----:B------:R-:W-:-:S03]  /*0310*/  IMAD.HI.U32 R7, R7, R11, R6 ;  /* 0x0000000b07077227 */ /* 0x000fc600078e0006 */
[----:B------:R-:W-:Y:S01]  /*0320*/  ISETP.GE.U32.AND P3, PT, R5, UR7, PT ;  /* 0x0000000705007c0c */ /* 0x000fe2000bf66070 */
[----:B------:R-:W-:-:S04]  /*0330*/  IMAD.HI.U32 R3, R3, R2, RZ ;  /* 0x0000000203037227 */ /* 0x000fc800078e00ff */
[----:B------:R-:W-:-:S04]  /*0340*/  IMAD.HI.U32 R4, R7, R2, RZ ;  /* 0x0000000207047227 */ /* 0x000fc800078e00ff */
[----:B------:R-:W-:Y:S01]  /*0350*/  IMAD.MOV R7, RZ, RZ, -R3 ;  /* 0x000000ffff077224 */ /* 0x000fe200078e0a03 */
[----:B------:R-:W-:-:S03]  /*0360*/  IADD3 R9, PT, PT, -R4, RZ, RZ ;  /* 0x000000ff04097210 */ /* 0x000fc60007ffe1ff */
[--C-:B------:R-:W-:Y:S01]  /*0370*/  IMAD R6, R7, UR6, R2.reuse ;  /* 0x0000000607067c24 */ /* 0x100fe2000f8e0202 */
[----:B------:R-:W-:Y:S01]  /*0380*/  @P3 IADD3 R5, PT, PT, R5, -UR7, RZ ;  /* 0x8000000705053c10 */ /* 0x000fe2000fffe0ff */
[----:B------:R-:W-:Y:S01]  /*0390*/  IMAD R7, R9, UR8, R2 ;  /* 0x0000000809077c24 */ /* 0x000fe2000f8e0202 */
[----:B------:R-:W-:Y:S02]  /*03a0*/  @P3 IADD3 R0, PT, PT, R0, 0x1, RZ ;  /* 0x0000000100003810 */ /* 0x000fe40007ffe0ff */
[----:B------:R-:W-:Y:S02]  /*03b0*/  ISETP.GE.U32.AND P0, PT, R6, UR6, PT ;  /* 0x0000000606007c0c */ /* 0x000fe4000bf06070 */
[----:B------:R-:W-:Y:S02]  /*03c0*/  ISETP.GE.U32.AND P1, PT, R7, UR8, PT ;  /* 0x0000000807007c0c */ /* 0x000fe4000bf26070 */
[----:B------:R-:W-:-:S09]  /*03d0*/  ISETP.GE.U32.AND P5, PT, R5, UR7, PT ;  /* 0x0000000705007c0c */ /* 0x000fd2000bfa6070 */
[----:B------:R-:W-:Y:S01]  /*03e0*/  @P0 VIADD R6, R6, -UR6 ;  /* 0x8000000606060c36 */ /* 0x000fe20008000000 */
[----:B------:R-:W-:Y:S02]  /*03f0*/  @P0 IADD3 R3, PT, PT, R3, 0x1, RZ ;  /* 0x0000000103030810 */ /* 0x000fe40007ffe0ff */
[----:B------:R-:W-:Y:S01]  /*0400*/  @P1 IADD3 R7, PT, PT, R7, -UR8, RZ ;  /* 0x8000000807071c10 */ /* 0x000fe2000fffe0ff */
[----:B------:R-:W-:Y:S01]  /*0410*/  @P5 VIADD R0, R0, 0x1 ;  /* 0x0000000100005836 */ /* 0x000fe20000000000 */
[----:B0-----:R-:W-:Y:S02]  /*0420*/  ISETP.NE.AND P0, PT, RZ, UR9, PT ;  /* 0x00000009ff007c0c */ /* 0x001fe4000bf05270 */
[----:B------:R-:W-:Y:S02]  /*0430*/  ISETP.GE.U32.AND P3, PT, R6, UR6, PT ;  /* 0x0000000606007c0c */ /* 0x000fe4000bf66070 */
[----:B------:R-:W-:Y:S02]  /*0440*/  ISETP.GE.U32.AND P4, PT, R7, UR8, PT ;  /* 0x0000000807007c0c */ /* 0x000fe4000bf86070 */
[----:B------:R-:W-:-:S02]  /*0450*/  ISETP.NE.U32.AND P5, PT, RZ, UR8, PT ;  /* 0x00000008ff007c0c */ /* 0x000fc4000bfa5070 */
[----:B------:R-:W-:Y:S02]  /*0460*/  @!P2 LOP3.LUT R0, RZ, UR7, RZ, 0x33, !PT ;  /* 0x00000007ff00ac12 */ /* 0x000fe4000f8e33ff */
[----:B------:R-:W-:-:S03]  /*0470*/  @P1 IADD3 R4, PT, PT, R4, 0x1, RZ ;  /* 0x0000000104041810 */ /* 0x000fc60007ffe0ff */
[----:B------:R-:W-:Y:S02]  /*0480*/  IMAD.MOV R5, RZ, RZ, -R0 ;  /* 0x000000ffff057224 */ /* 0x000fe400078e0a00 */
[----:B------:R-:W-:Y:S02]  /*0490*/  @P3 IADD3 R3, PT, PT, R3, 0x1, RZ ;  /* 0x0000000103033810 */ /* 0x000fe40007ffe0ff */
[----:B------:R-:W-:Y:S01]  /*04a0*/  IMAD R5, R5, UR7, R2 ;  /* 0x0000000705057c24 */ /* 0x000fe2000f8e0202 */
[----:B------:R-:W-:Y:S02]  /*04b0*/  @P4 IADD3 R4, PT, PT, R4, 0x1, RZ ;  /* 0x0000000104044810 */ /* 0x000fe40007ffe0ff */
[----:B------:R-:W-:Y:S02]  /*04c0*/  @!P6 LOP3.LUT R3, RZ, UR6, RZ, 0x33, !PT ;  /* 0x00000006ff03ec12 */ /* 0x000fe4000f8e33ff */
[----:B------:R-:W-:Y:S01]  /*04d0*/  @!P5 LOP3.LUT R4, RZ, UR8, RZ, 0x33, !PT ;  /* 0x00000008ff04dc12 */ /* 0x000fe2000f8e33ff */
[----:B------:R-:W-:Y:S06]  /*04e0*/  @!P0 EXIT ;  /* 0x000000000000894d */ /* 0x000fec0003800000 */
[----:B------:R-:W-:Y:S01]  /*04f0*/  UIADD3 UR16, UPT, UPT, UR5, 0x1, URZ ;  /* 0x0000000105107890 */ /* 0x000fe2000fffe0ff */
[----:B------:R-:W0:Y:S01]  /*0500*/  I2F.U32.RP R2, UR14 ;  /* 0x0000000e00027d06 */ /* 0x000e220008209000 */
[----:B------:R-:W-:Y:S01]  /*0510*/  IADD3 R11, PT, PT, RZ, -UR14, RZ ;  /* 0x8000000eff0b7c10 */ /* 0x000fe2000fffe0ff */
[----:B------:R-:W1:Y:S03]  /*0520*/  LDCU.64 UR6, c[0x0][0x3c0] ;  /* 0x00007800ff0677ac */ /* 0x000e660008000a00 */
[----:B------:R-:W-:Y:S01]  /*0530*/  ISETP.NE.U32.AND P3, PT, RZ, UR16, PT ;  /* 0x00000010ff007c0c */ /* 0x000fe2000bf65070 */
[----:B------:R-:W-:Y:S02]  /*0540*/  UIMAD UR15, UR16, UR17, URZ ;  /* 0x00000011100f72a4 */ /* 0x000fe4000f8e02ff */
[----:B------:R-:W2:Y:S01]  /*0550*/  I2F.U32.RP R10, UR16 ;  /* 0x00000010000a7d06 */ /* 0x000ea20008209000 */
[----:B------:R-:W3:Y:S01]  /*0560*/  LDCU.128 UR8, c[0x0][0x3b0] ;  /* 0x00007600ff0877ac */ /* 0x000ee20008000c00 */
[----:B------:R-:W-:Y:S01]  /*0570*/  UIMAD UR4, UR14, UR15, URZ ;  /* 0x0000000f0e0472a4 */ /* 0x000fe2000f8e02ff */
[----:B------:R-:W4:Y:S05]  /*0580*/  LDCU.64 UR12, c[0x0][0x358] ;  /* 0x00006b00ff0c77ac */ /* 0x000f2a0008000a00 */
[----:B0-----:R-:W0:Y:S01]  /*0590*/  MUFU.RCP R2, R2 ;  /* 0x0000000200027308 */ /* 0x001e220000001000 */
[----:B------:R-:W-:Y:S01]  /*05a0*/  IMAD R5, R5, UR4, R4 ;  /* 0x0000000405057c24 */ /* 0x000fe2000f8e0204 */
[----:B-1----:R-:W-:-:S06]  /*05b0*/  UIADD3 UR4, UPT, UPT, UR7, -UR6, URZ ;  /* 0x8000000607047290 */ /* 0x002fcc000fffe0ff */
[----:B--2---:R-:W1:Y:S01]  /*05c0*/  MUFU.RCP R10, R10 ;  /* 0x0000000a000a7308 */ /* 0x004e620000001000 */
[----:B---3--:R-:W-:Y:S02]  /*05d0*/  UIADD3 UR8, UPT, UPT, UR9, 0x1, -UR8 ;  /* 0x0000000109087890 */ /* 0x008fe4000fffe808 */
[----:B------:R-:W-:-:S03]  /*05e0*/  UIADD3 UR9, UPT, UPT, UR11, 0x1, -UR10 ;  /* 0x000000010b097890 */ /* 0x000fc6000fffe80a */
[----:B------:R-:W-:Y:S01]  /*05f0*/  UMOV UR11, 0x1 ;  /* 0x00000001000b7882 */ /* 0x000fe20000000000 */
[----:B0-----:R-:W-:-:S04]  /*0600*/  IADD3 R8, PT, PT, R2, 0xffffffe, RZ ;  /* 0x0ffffffe02087810 */ /* 0x001fc80007ffe0ff */
[----:B------:R0:W2:Y:S01]  /*0610*/  F2I.FTZ.U32.TRUNC.NTZ R9, R8 ;  /* 0x0000000800097305 */ /* 0x0000a2000021f000 */
[----:B-1----:R-:W-:-:S07]  /*0620*/  VIADD R6, R10, 0xffffffe ;  /* 0x0ffffffe0a067836 */ /* 0x002fce0000000000 */
[----:B------:R1:W3:Y:S01]  /*0630*/  F2I.FTZ.U32.TRUNC.NTZ R7, R6 ;  /* 0x0000000600077305 */ /* 0x0002e2000021f000 */
[----:B0-----:R-:W-:Y:S01]  /*0640*/  MOV R8, RZ ;  /* 0x000000ff00087202 */ /* 0x001fe20000000f00 */
[----:B--2---:R-:W-:Y:S01]  /*0650*/  IMAD R11, R11, R9, RZ ;  /* 0x000000090b0b7224 */ /* 0x004fe200078e02ff */
[----:B-1----:R-:W-:-:S03]  /*0660*/  MOV R6, RZ ;  /* 0x000000ff00067202 */ /* 0x002fc60000000f00 */
[----:B------:R-:W-:-:S04]  /*0670*/  IMAD.HI.U32 R9, R9, R11, R8 ;  /* 0x0000000b09097227 */ /* 0x000fc800078e0008 */
[----:B---3--:R-:W-:Y:S02]  /*0680*/  IMAD.MOV R12, RZ, RZ, -R7 ;  /* 0x000000ffff0c7224 */ /* 0x008fe400078e0a07 */
[----:B------:R-:W-:-:S04]  /*0690*/  IMAD.HI.U32 R9, R9, R0, RZ ;  /* 0x0000000009097227 */ /* 0x000fc800078e00ff */
[----:B------:R-:W-:Y:S02]  /*06a0*/  IMAD R11, R12, UR16, RZ ;  /* 0x000000100c0b7c24 */ /* 0x000fe4000f8e02ff */
[----:B------:R-:W-:Y:S02]  /*06b0*/  IMAD.MOV R9, RZ, RZ, -R9 ;  /* 0x000000ffff097224 */ /* 0x000fe400078e0a09 */
[----:B------:R-:W-:-:S04]  /*06c0*/  IMAD.HI.U32 R6, R7, R11, R6 ;  /* 0x0000000b07067227 */ /* 0x000fc800078e0006 */
[----:B------:R-:W-:Y:S02]  /*06d0*/  IMAD R0, R9, UR14, R0 ;  /* 0x0000000e09007c24 */ /* 0x000fe4000f8e0200 */
[----:B------:R-:W-:-:S03]  /*06e0*/  IMAD.HI.U32 R6, R6, R3, RZ ;  /* 0x0000000306067227 */ /* 0x000fc600078e00ff */
[----:B------:R-:W-:Y:S02]  /*06f0*/  ISETP.GE.U32.AND P0, PT, R0, UR14, PT ;  /* 0x0000000e00007c0c */ /* 0x000fe4000bf06070 */
[----:B------:R-:W-:-:S05]  /*0700*/  IADD3 R6, PT, PT, -R6, RZ, RZ ;  /* 0x000000ff06067210 */ /* 0x000fca0007ffe1ff */
[----:B------:R-:W-:-:S05]  /*0710*/  IMAD R3, R6, UR16, R3 ;  /* 0x0000001006037c24 */ /* 0x000fca000f8e0203 */
[----:B------:R-:W-:Y:S02]  /*0720*/  ISETP.GE.U32.AND P1, PT, R3, UR16, PT ;  /* 0x0000001003007c0c */ /* 0x000fe4000bf26070 */
[----:B------:R-:W-:-:S04]  /*0730*/  @P0 IADD3 R0, PT, PT, R0, -UR14, RZ ;  /* 0x8000000e00000c10 */ /* 0x000fc8000fffe0ff */
[----:B------:R-:W-:-:S07]  /*0740*/  ISETP.GE.U32.AND P0, PT, R0, UR14, PT ;  /* 0x0000000e00007c0c */ /* 0x000fce000bf06070 */
[----:B------:R-:W-:Y:S01]  /*0750*/  @P1 VIADD R3, R3, -UR16 ;  /* 0x8000001003031c36 */ /* 0x000fe20008000000 */
[----:B------:R-:W-:-:S04]  /*0760*/  ISETP.NE.U32.AND P1, PT, RZ, UR14, PT ;  /* 0x0000000eff007c0c */ /* 0x000fc8000bf25070 */
[----:B------:R-:W-:Y:S02]  /*0770*/  ISETP.GE.U32.AND P2, PT, R3, UR16, PT ;  /* 0x0000001003007c0c */ /* 0x000fe4000bf46070 */
[----:B------:R-:W-:-:S07]  /*0780*/  @P0 IADD3 R0, PT, PT, R0, -UR14, RZ ;  /* 0x8000000e00000c10 */ /* 0x000fce000fffe0ff */
[----:B------:R-:W-:-:S04]  /*0790*/  @!P1 LOP3.LUT R0, RZ, UR14, RZ, 0x33, !PT ;  /* 0x0000000eff009c12 */ /* 0x000fc8000f8e33ff */
[----:B------:R-:W-:Y:S01]  /*07a0*/  @P2 IADD3 R3, PT, PT, R3, -UR16, RZ ;  /* 0x8000001003032c10 */ /* 0x000fe2000fffe0ff */
[----:B------:R-:W-:Y:S01]  /*07b0*/  IMAD R2, R0, UR15, R5 ;  /* 0x0000000f00027c24 */ /* 0x000fe2000f8e0205 */
[----:B------:R-:W-:-:S05]  /*07c0*/  @!P3 LOP3.LUT R3, RZ, UR16, RZ, 0x33, !PT ;  /* 0x00000010ff03bc12 */ /* 0x000fca000f8e33ff */
[----:B------:R-:W-:-:S04]  /*07d0*/  IMAD R2, R3, UR17, R2 ;  /* 0x0000001103027c24 */ /* 0x000fc8000f8e0202 */
[----:B----4-:R-:W-:-:S07]  /*07e0*/  IMAD R2, R2, UR4, R2 ;  /* 0x0000000402027c24 */ /* 0x010fce000f8e0202 */
.L_x_6:
[----:B------:R-:W0:Y:S01]  /*07f0*/  LDCU.64 UR4, c[0x0][0x3c8] ;  /* 0x00007900ff0477ac */ /* 0x000e220008000a00 */
[----:B------:R-:W1:Y:S01]  /*0800*/  LDC R8, c[0x0][0x3a4] ;  /* 0x0000e900ff087b82 */ /* 0x000e620000000800 */
[----:B------:R-:W-:-:S04]  /*0810*/  UIADD3 UR15, UPT, UPT, UR11, -0x1, URZ ;  /* 0xffffffff0b0f7890 */ /* 0x000fc8000fffe0ff */
[----:B0-----:R-:W-:-:S06]  /*0820*/  UIMAD.WIDE.U32 UR4, UR15, 0x4, UR4 ;  /* 0x000000040f0478a5 */ /* 0x001fcc000f8e0004 */
[----:B------:R-:W-:Y:S01]  /*0830*/  IMAD.U32 R4, RZ, RZ, UR4 ;  /* 0x00000004ff047e24 */ /* 0x000fe2000f8e00ff */
[----:B------:R-:W-:-:S04]  /*0840*/  MOV R5, UR5 ;  /* 0x0000000500057c02 */ /* 0x000fc80008000f00 */
[----:B------:R-:W0:Y:S01]  /*0850*/  LDCU.64 UR4, c[0x0][0x3d0] ;  /* 0x00007a00ff0477ac */ /* 0x000e220008000a00 */
[----:B------:R-:W2:Y:S02]  /*0860*/  LDG.E R4, desc[UR12][R4.64] ;  /* 0x0000000c04047981 */ /* 0x000ea4000c1e1900 */
[----:B--2---:R-:W-:-:S13]  /*0870*/  R2UR UR10, R4 ;  /* 0x00000000040a72ca */ /* 0x004fda00000e0000 */
[----:B------:R-:W-:-:S04]  /*0880*/  UIADD3 UR6, UPT, UPT, UR10, -0x1, URZ ;  /* 0xffffffff0a067890 */ /* 0x000fc8000fffe0ff */
[----:B0-----:R-:W-:-:S06]  /*0890*/  UIMAD.WIDE.U32 UR4, UR6, 0x4, UR4 ;  /* 0x00000004060478a5 */ /* 0x001fcc000f8e0004 */
[----:B------:R-:W-:Y:S01]  /*08a0*/  MOV R6, UR4 ;  /* 0x0000000400067c02 */ /* 0x000fe20008000f00 */
[----:B------:R-:W-:-:S05]  /*08b0*/  IMAD.U32 R7, RZ, RZ, UR5 ;  /* 0x00000005ff077e24 */ /* 0x000fca000f8e00ff */
[----:B------:R-:W2:Y:S01]  /*08c0*/  LDG.E R3, desc[UR12][R6.64] ;  /* 0x0000000c06037981 */ /* 0x000ea2000c1e1900 */
[----:B------:R-:W-:Y:S01]  /*08d0*/  MOV R9, 0x1 ;  /* 0x0000000100097802 */ /* 0x000fe20000000f00 */
[----:B------:R-:W-:Y:S01]  /*08e0*/  UIADD3 UR11, UPT, UPT, UR11, 0x1, URZ ;  /* 0x000000010b0b7890 */ /* 0x000fe2000fffe0ff */
[----:B------:R-:W-:Y:S02]  /*08f0*/  CS2R R24, SRZ ;  /* 0x0000000000187805 */ /* 0x000fe4000001ff00 */
[----:B------:R-:W-:Y:S02]  /*0900*/  CS2R R22, SRZ ;  /* 0x0000000000167805 */ /* 0x000fe4000001ff00 */
[----:B-1----:R-:W-:-:S04]  /*0910*/  VIADDMNMX.U32 R8, R8, R9, 0x2, !PT ;  /* 0x0000000208087446 */ /* 0x002fc80007800009 */
[----:B------:R-:W-:Y:S02]  /*0920*/  ISETP.NE.AND P0, PT, R8, UR11, PT ;  /* 0x0000000b08007c0c */ /* 0x000fe4000bf05270 */
[----:B--2---:R-:W-:-:S13]  /*0930*/  ISETP.NE.AND P1, PT, R3, RZ, PT ;  /* 0x000000ff0300720c */ /* 0x004fda0003f25270 */
[----:B------:R-:W-:Y:S05]  /*0940*/  @!P1 BRA `(.L_x_0) ;  /* 0x0000000c00ec9947 */ /* 0x000fea0003800000 */
[----:B------:R-:W-:Y:S01]  /*0950*/  HFMA2 R4, -RZ, RZ, 0, 5.9604644775390625e-08 ;  /* 0x00000001ff047431 */ /* 0x000fe200000001ff */
[----:B------:R-:W0:Y:S01]  /*0960*/  LDCU UR7, c[0x0][0x3a4] ;  /* 0x00007480ff0777ac */ /* 0x000e220008000800 */
[----:B------:R-:W-:Y:S01]  /*0970*/  HFMA2 R21, -RZ, RZ, 0, 5.9604644775390625e-08 ;  /* 0x00000001ff157431 */ /* 0x000fe200000001ff */
[----:B------:R-:W-:Y:S02]  /*0980*/  CS2R R22, SRZ ;  /* 0x0000000000167805 */ /* 0x000fe4000001ff00 */
[----:B------:R-:W-:Y:S01]  /*0990*/  CS2R R24, SRZ ;  /* 0x0000000000187805 */ /* 0x000fe2000001ff00 */
[----:B------:R-:W1:Y:S01]  /*09a0*/  LDCU UR14, c[0x0][0x3a8] ;  /* 0x00007500ff0e77ac */ /* 0x000e620008000800 */
[----:B------:R-:W-:Y:S01]  /*09b0*/  UMOV UR6, 0x3 ;  /* 0x0000000300067882 */ /* 0x000fe20000000000 */
[----:B------:R-:W-:Y:S01]  /*09c0*/  VIADDMNMX.U32 R4, R3, R4, 0x2, !PT ;  /* 0x0000000203047446 */ /* 0x000fe20007800004 */
[----:B------:R-:W-:-:S04]  /*09d0*/  UIMAD UR6, UR10, UR6, -0x3 ;  /* 0xfffffffd0a0674a4 */ /* 0x000fc8000f8e0206 */
[C---:B------:R-:W-:Y:S02]  /*09e0*/  VIADD R5, R4.reuse, 0xfffffffe ;  /* 0xfffffffe04057836 */ /* 0x040fe40000000000 */
[----:B------:R-:W-:-:S03]  /*09f0*/  VIADD R14, R4, 0xffffffff ;  /* 0xffffffff040e7836 */ /* 0x000fc60000000000 */
[----:B------:R-:W-:Y:S02]  /*0a00*/  ISETP.GE.U32.AND P1, PT, R5, 0x3, PT ;  /* 0x000000030500780c */ /* 0x000fe40003f26070 */
[----:B0-----:R-:W-:Y:S01]  /*0a10*/  MOV R5, UR7 ;  /* 0x0000000700057c02 */ /* 0x001fe20008000f00 */
[----:B-1----:R-:W-:-:S04]  /*0a20*/  UIMAD UR6, UR6, UR14, URZ ;  /* 0x0000000e060672a4 */ /* 0x002fc8000f8e02ff */
[----:B------:R-:W-:-:S06]  /*0a30*/  IMAD R20, R0, R5, UR15 ;  /* 0x0000000f00147e24 */ /* 0x000fcc000f8e0205 */
[----:B------:R-:W-:Y:S05]  /*0a40*/  @!P1 BRA `(.L_x_1) ;  /* 0x0000000400f89947 */ /* 0x000fea0003800000 */
[----:B------:R-:W-:Y:S02]  /*0a50*/  LOP3.LUT R14, R14, 0xfffffffc, RZ, 0xc0, !PT ;  /* 0xfffffffc0e0e7812 */ /* 0x000fe400078ec0ff */
[----:B------:R-:W-:Y:S02]  /*0a60*/  CS2R R22, SRZ ;  /* 0x0000000000167805 */ /* 0x000fe4000001ff00 */
[----:B------:R-:W-:Y:S01]  /*0a70*/  MOV R13, UR6 ;  /* 0x00000006000d7c02 */ /* 0x000fe20008000f00 */
[----:B------:R-:W0:Y:S01]  /*0a80*/  LDCU UR16, c[0x0][0x3b8] ;  /* 0x00007700ff1077ac */ /* 0x000e220008000800 */
[----:B------:R-:W-:Y:S01]  /*0a90*/  MOV R12, RZ ;  /* 0x000000ff000c7202 */ /* 0x000fe20000000f00 */
[----:B------:R-:W-:Y:S01]  /*0aa0*/  IMAD.MOV R14, RZ, RZ, -R14 ;  /* 0x000000ffff0e7224 */ /* 0x000fe200078e0a0e */
[----:B------:R-:W-:Y:S01]  /*0ab0*/  IADD3 R13, PT, PT, R13, 0x5, RZ ;  /* 0x000000050d0d7810 */ /* 0x000fe20007ffe0ff */
[----:B------:R-:W1:Y:S01]  /*0ac0*/  LDCU UR17, c[0x0][0x3c0] ;  /* 0x00007800ff1177ac */ /* 0x000e620008000800 */
[----:B------:R-:W2:Y:S01]  /*0ad0*/  LDCU UR18, c[0x0][0x3b0] ;  /* 0x00007600ff1277ac */ /* 0x000ea20008000800 */
[----:B------:R-:W-:Y:S01]  /*0ae0*/  UMOV UR6, 0x1 ;  /* 0x0000000100067882 */ /* 0x000fe20000000000 */
[----:B------:R-:W-:-:S05]  /*0af0*/  UMOV UR7, 0x5 ;  /* 0x0000000500077882 */ /* 0x000fca0000000000 */
.L_x_2:
[----:B------:R-:W3:Y:S01]  /*0b00*/  LDC.64 R18, c[0x0][0x3d8] ;  /* 0x0000f600ff127b82 */ /* 0x000ee20000000a00 */
[C---:B------:R-:W-:Y:S01]  /*0b10*/  IADD3 R7, PT, PT, R13.reuse, -0x4, RZ ;  /* 0xfffffffc0d077810 */ /* 0x040fe20007ffe0ff */
[C---:B------:R-:W-:Y:S01]  /*0b20*/  VIADD R5, R13.reuse, 0xfffffffd ;  /* 0xfffffffd0d057836 */ /* 0x040fe20000000000 */
[----:B------:R-:W-:-:S05]  /*0b30*/  IADD3 R9, PT, PT, R13, -0x5, RZ ;  /* 0xfffffffb0d097810 */ /* 0x000fca0007ffe0ff */
[----:B------:R-:W4:Y:S08]  /*0b40*/  LDC.64 R16, c[0x0][0x3f0] ;  /* 0x0000fc00ff107b82 */ /* 0x000f300000000a00 */
[----:B------:R-:W5:Y:S01]  /*0b50*/  LDC.64 R26, c[0x0][0x3e0] ;  /* 0x0000f800ff1a7b82 */ /* 0x000f620000000a00 */
[----:B---3--:R-:W-:-:S04]  /*0b60*/  IMAD.WIDE.U32 R4, R5, 0x4, R18 ;  /* 0x0000000405047825 */ /* 0x008fc800078e0012 */
[--C-:B------:R-:W-:Y:S02]  /*0b70*/  IMAD.WIDE.U32 R6, R7, 0x4, R18.reuse ;  /* 0x0000000407067825 */ /* 0x100fe400078e0012 */
[----:B------:R-:W1:Y:S02]  /*0b80*/  LDG.E R5, desc[UR12][R4.64] ;  /* 0x0000000c04057981 */ /* 0x000e64000c1e1900 */
[----:B------:R-:W-:Y:S02]  /*0b90*/  IMAD.WIDE.U32 R8, R9, 0x4, R18 ;  /* 0x0000000409087825 */ /* 0x000fe400078e0012 */
[----:B------:R-:W0:Y:S04]  /*0ba0*/  LDG.E R6, desc[UR12][R6.64] ;  /* 0x0000000c06067981 */ /* 0x000e28000c1e1900 */
[----:B------:R-:W2:Y:S01]  /*0bb0*/  LDG.E R8, desc[UR12][R8.64] ;  /* 0x0000000c08087981 */ /* 0x000ea2000c1e1900 */
[----:B------:R-:W-:-:S05]  /*0bc0*/  MOV R15, UR14 ;  /* 0x0000000e000f7c02 */ /* 0x000fca0008000f00 */
[----:B------:R-:W-:-:S05]  /*0bd0*/  IMAD R10, R20, R15, UR6 ;  /* 0x00000006140a7e24 */ /* 0x000fca000f8e020f */
[----:B------:R-:W-:Y:S02]  /*0be0*/  IADD3 R31, PT, PT, R10, -0x1, RZ ;  /* 0xffffffff0a1f7810 */ /* 0x000fe40007ffe0ff */
[----:B-1----:R-:W-:Y:S01]  /*0bf0*/  IADD3 R28, PT, PT, R2, -UR17, R5 ;  /* 0x80000011021c7c10 */ /* 0x002fe2000fffe005 */
[----:B0-----:R-:W-:Y:S01]  /*0c00*/  VIADD R11, R6, -UR16 ;  /* 0x80000010060b7c36 */ /* 0x001fe20008000000 */
[----:B--2---:R-:W-:-:S03]  /*0c10*/  IADD3 R30, PT, PT, R8, -UR18, RZ ;  /* 0x80000012081e7c10 */ /* 0x004fc6000fffe0ff */
[----:B------:R-:W-:-:S04]  /*0c20*/  IMAD R11, R28, UR9, R11 ;  /* 0x000000091c0b7c24 */ /* 0x000fc8000f8e020b */
[----:B------:R-:W-:Y:S02]  /*0c30*/  IMAD R11, R11, UR8, R30 ;  /* 0x000000080b0b7c24 */ /* 0x000fe4000f8e021e */
[----:B-----5:R-:W-:-:S04]  /*0c40*/  IMAD.WIDE.U32 R30, R31, 0x10, R26 ;  /* 0x000000101f1e7825 */ /* 0x020fc800078e001a */
[----:B----4-:R-:W-:Y:S01]  /*0c50*/  IMAD.WIDE.U32 R8, R11, 0x10, R16 ;  /* 0x000000100b087825 */ /* 0x010fe200078e0010 */
[----:B------:R-:W2:Y:S05]  /*0c60*/  LDG.E.128 R4, desc[UR12][R30.64] ;  /* 0x0000000c1e047981 */ /* 0x000eaa000c1e1d00 */
[----:B------:R-:W2:Y:S02]  /*0c70*/  LDG.E.128 R8, desc[UR12][R8.64] ;  /* 0x0000000c08087981 */ /* 0x000ea4000c1e1d00 */
[C---:B--2---:R-:W-:Y:S02]  /*0c80*/  DMUL R28, R6.reuse, R10 ;  /* 0x0000000a061c7228 */ /* 0x044fe40000000000 */
[----:B------:R-:W-:-:S06]  /*0c90*/  DMUL R6, R6, R8 ;  /* 0x0000000806067228 */ /* 0x000fcc0000000000 */
[C---:B------:R-:W-:Y:S02]  /*0ca0*/  DFMA R28, R4.reuse, R8, R28 ;  /* 0x00000008041c722b */ /* 0x040fe4000000001c */
[----:B------:R-:W-:Y:S01]  /*0cb0*/  DFMA R4, R4, R10, -R6 ;  /* 0x0000000a0404722b */ /* 0x000fe20000000806 */
[----:B------:R-:W-:-:S04]  /*0cc0*/  VIADD R7, R13, 0xffffffff ;  /* 0xffffffff0d077836 */ /* 0x000fc80000000000 */
[----:B------:R-:W-:Y:S01]  /*0cd0*/  IMAD.WIDE.U32 R6, R7, 0x4, R18 ;  /* 0x0000000407067825 */ /* 0x000fe200078e0012 */
[----:B------:R-:W-:-:S04]  /*0ce0*/  IADD3 R11, PT, PT, R13, -0x2, RZ ;  /* 0xfffffffe0d0b7810 */ /* 0x000fc80007ffe0ff */
[----:B------:R0:W2:Y:S02]  /*0cf0*/  LDG.E R10, desc[UR12][R6.64] ;  /* 0x0000000c060a7981 */ /* 0x0000a4000c1e1900 */
[----:B0-----:R-:W-:-:S05]  /*0d00*/  IMAD.WIDE.U32 R6, R13, 0x4, R18 ;  /* 0x000000040d067825 */ /* 0x001fca00078e0012 */
[----:B------:R0:W3:Y:S02]  /*0d10*/  LDG.E R21, desc[UR12][R6.64] ;  /* 0x0000000c06157981 */ /* 0x0000e4000c1e1900 */
[----:B0-----:R-:W-:-:S05]  /*0d20*/  IMAD.WIDE.U32 R6, R11, 0x4, R18 ;  /* 0x000000040b067825 */ /* 0x001fca00078e0012 */
[----:B------:R0:W4:Y:S01]  /*0d30*/  LDG.E R8, desc[UR12][R6.64] ;  /* 0x0000000c06087981 */ /* 0x000122000c1e1900 */
[----:B------:R-:W-:Y:S01]  /*0d40*/  IMAD R11, R20, R15, UR6 ;  /* 0x00000006140b7e24 */ /* 0x000fe2000f8e020f */
[----:B------:R-:W-:-:S03]  /*0d50*/  DADD R24, R4, R24 ;  /* 0x0000000004187229 */ /* 0x000fc60000000018 */
[----:B0-----:R-:W-:-:S06]  /*0d60*/  IMAD.WIDE.U32 R6, R11, 0x10, R26 ;  /* 0x000000100b067825 */ /* 0x001fcc00078e001a */
[----:B------:R-:W5:Y:S01]  /*0d70*/  LDG.E.128 R4, desc[UR12][R6.64] ;  /* 0x0000000c06047981 */ /* 0x000f62000c1e1d00 */
[----:B--2---:R-:W-:Y:S02]  /*0d80*/  IADD3 R10, PT, PT, R10, -UR16, RZ ;  /* 0x800000100a0a7c10 */ /* 0x004fe4000fffe0ff */
[----:B---3--:R-:W-:-:S05]  /*0d90*/  IADD3 R21, PT, PT, R2, -UR17, R21 ;  /* 0x8000001102157c10 */ /* 0x008fca000fffe015 */
[----:B------:R-:W-:Y:S02]  /*0da0*/  IMAD R10, R21, UR9, R10 ;  /* 0x00000009150a7c24 */ /* 0x000fe4000f8e020a */
[----:B----4-:R-:W-:-:S04]  /*0db0*/  VIADD R9, R8, -UR18 ;  /* 0x8000001208097c36 */ /* 0x010fc80008000000 */
[----:B------:R-:W-:-:S04]  /*0dc0*/  IMAD R9, R10, UR8, R9 ;  /* 0x000000080a097c24 */ /* 0x000fc8000f8e0209 */
[----:B------:R-:W-:-:S06]  /*0dd0*/  IMAD.WIDE.U32 R8, R9, 0x10, R16 ;  /* 0x0000001009087825 */ /* 0x000fcc00078e0010 */
[----:B------:R-:W5:Y:S01]  /*0de0*/  LDG.E.128 R8, desc[UR12][R8.64] ;  /* 0x0000000c08087981 */ /* 0x000f62000c1e1d00 */
[----:B------:R-:W-:Y:S01]  /*0df0*/  DADD R28, R28, R22 ;  /* 0x000000001c1c7229 */ /* 0x000fe20000000016 */
[----:B------:R-:W-:Y:S01]  /*0e00*/  IADD3 R21, PT, PT, R13, 0x3, RZ ;  /* 0x000000030d157810 */ /* 0x000fe20007ffe0ff */
[C---:B-----5:R-:W-:Y:S02]  /*0e10*/  DMUL R22, R6.reuse, R10 ;  /* 0x0000000a06167228 */ /* 0x060fe40000000000 */
[----:B------:R-:W-:-:S06]  /*0e20*/  DMUL R6, R6, R8 ;  /* 0x0000000806067228 */ /* 0x000fcc0000000000 */
[C---:B------:R-:W-:Y:S02]  /*0e30*/  DFMA R22, R4.reuse, R8, R22 ;  /* 0x000000080416722b */ /* 0x040fe40000000016 */
[----:B------:R-:W-:Y:S01]  /*0e40*/  DFMA R4, R4, R10, -R6 ;  /* 0x0000000a0404722b */ /* 0x000fe20000000806 */
[----:B------:R-:W-:Y:S01]  /*0e50*/  IADD3 R11, PT, PT, R13, 0x2, RZ ;  /* 0x000000020d0b7810 */ /* 0x000fe20007ffe0ff */
[----:B------:R-:W-:-:S04]  /*0e60*/  IMAD.WIDE.U32 R6, R21, 0x4, R18 ;  /* 0x0000000415067825 */ /* 0x000fc800078e0012 */
[--C-:B------:R-:W-:Y:S01]  /*0e70*/  IMAD.WIDE.U32 R8, R11, 0x4, R18.reuse ;  /* 0x000000040b087825 */ /* 0x100fe200078e0012 */
[----:B------:R0:W2:Y:S03]  /*0e80*/  LDG.E R21, desc[UR12][R6.64] ;  /* 0x0000000c06157981 */ /* 0x0000a6000c1e1900 */
[----:B------:R-:W-:Y:S01]  /*0e90*/  VIADD R11, R13, 0x1 ;  /* 0x000000010d0b7836 */ /* 0x000fe20000000000 */
[----:B------:R-:W3:Y:S03]  /*0ea0*/  LDG.E R10, desc[UR12][R8.64] ;  /* 0x0000000c080a7981 */ /* 0x000ee6000c1e1900 */
[----:B0-----:R-:W-:-:S05]  /*0eb0*/  IMAD.WIDE.U32 R6, R11, 0x4, R18 ;  /* 0x000000040b067825 */ /* 0x001fca00078e0012 */
[----:B------:R-:W4:Y:S01]  /*0ec0*/  LDG.E R11, desc[UR12][R6.64] ;  /* 0x0000000c060b7981 */ /* 0x000f22000c1e1900 */
[----:B------:R-:W-:Y:S01]  /*0ed0*/  IMAD R30, R20, R15, UR6 ;  /* 0x00000006141e7e24 */ /* 0x000fe2000f8e020f */
[----:B------:R-:W-:Y:S01]  /*0ee0*/  DADD R24, R24, R4 ;  /* 0x0000000018187229 */ /* 0x000fe20000000004 */
[----:B--2---:R-:W-:Y:S02]  /*0ef0*/  IADD3 R21, PT, PT, R2, -UR17, R21 ;  /* 0x8000001102157c10 */ /* 0x004fe4000fffe015 */
[----:B---3--:R-:W-:-:S05]  /*0f00*/  IADD3 R10, PT, PT, R10, -UR16, RZ ;  /* 0x800000100a0a7c10 */ /* 0x008fca000fffe0ff */
[----:B------:R-:W-:Y:S01]  /*0f10*/  IMAD R10, R21, UR9, R10 ;  /* 0x00000009150a7c24 */ /* 0x000fe2000f8e020a */
[----:B----4-:R-:W-:Y:S01]  /*0f20*/  IADD3 R21, PT, PT, R11, -UR18, RZ ;  /* 0x800000120b157c10 */ /* 0x010fe2000fffe0ff */
[----:B------:R-:W-:-:S04]  /*0f30*/  VIADD R11, R30, 0x1 ;  /* 0x000000011e0b7836 */ /* 0x000fc80000000000 */
[----:B------:R-:W-:Y:S02]  /*0f40*/  IMAD R9, R10, UR8, R21 ;  /* 0x000000080a097c24 */ /* 0x000fe4000f8e0215 */
[----:B------:R-:W-:-:S04]  /*0f50*/  IMAD.WIDE.U32 R6, R11, 0x10, R26 ;  /* 0x000000100b067825 */ /* 0x000fc800078e001a */
[----:B------:R-:W-:Y:S02]  /*0f60*/  IMAD.WIDE.U32 R8, R9, 0x10, R16 ;  /* 0x0000001009087825 */ /* 0x000fe400078e0010 */
[----:B------:R-:W2:Y:S04]  /*0f70*/  LDG.E.128 R4, desc[UR12][R6.64] ;  /* 0x0000000c06047981 */ /* 0x000ea8000c1e1d00 */
[----:B------:R-:W2:Y:S01]  /*0f80*/  LDG.E.128 R8, desc[UR12][R8.64] ;  /* 0x0000000c08087981 */ /* 0x000ea2000c1e1d00 */
[----:B------:R-:W-:Y:S01]  /*0f90*/  DADD R28, R28, R22 ;  /* 0x000000001c1c7229 */ /* 0x000fe20000000016 */
[----:B------:R-:W-:Y:S01]  /*0fa0*/  IADD3 R21, PT, PT, R13, 0x6, RZ ;  /* 0x000000060d157810 */ /* 0x000fe20007ffe0ff */
[C---:B--2---:R-:W-:Y:S02]  /*0fb0*/  DMUL R22, R6.reuse, R10 ;  /* 0x0000000a06167228 */ /* 0x044fe40000000000 */
[----:B------:R-:W-:-:S06]  /*0fc0*/  DMUL R30, R6, R8 ;  /* 0x00000008061e7228 */ /* 0x000fcc0000000000 */
[C---:B------:R-:W-:Y:S02]  /*0fd0*/  DFMA R22, R4.reuse, R8, R22 ;  /* 0x000000080416722b */ /* 0x040fe40000000016 */
[----:B------:R-:W-:Y:S01]  /*0fe0*/  DFMA R30, R4, R10, -R30 ;  /* 0x0000000a041e722b */ /* 0x000fe2000000081e */
[----:B------:R-:W-:-:S05]  /*0ff0*/  IADD3 R5, PT, PT, R13, 0x5, RZ ;  /* 0x000000050d057810 */ /* 0x000fca0007ffe0ff */
[----:B------:R-:W-:-:S04]  /*1000*/  IMAD.WIDE.U32 R4, R5, 0x4, R18 ;  /* 0x0000000405047825 */ /* 0x000fc800078e0012 */
[----:B------:R-:W-:Y:S01]  /*1010*/  VIADD R11, R13, 0x4 ;  /* 0x000000040d0b7836 */ /* 0x000fe20000000000 */
[----:B------:R0:W2:Y:S02]  /*1020*/  LDG.E R10, desc[UR12][R4.64] ;  /* 0x0000000c040a7981 */ /* 0x0000a4000c1e1900 */
[----:B0-----:R-:W-:-:S04]  /*1030*/  IMAD.WIDE.U32 R4, R21, 0x4, R18 ;  /* 0x0000000415047825 */ /* 0x001fc800078e0012 */
[----:B------:R-:W-:Y:S01]  /*1040*/  IMAD.WIDE.U32 R18, R11, 0x4, R18 ;  /* 0x000000040b127825 */ /* 0x000fe200078e0012 */
[----:B------:R-:W3:Y:S05]  /*1050*/  LDG.E R7, desc[UR12][R4.64] ;  /* 0x0000000c04077981 */ /* 0x000eea000c1e1900 */
[----:B------:R-:W4:Y:S01]  /*1060*/  LDG.E R18, desc[UR12][R18.64] ;  /* 0x0000000c12127981 */ /* 0x000f22000c1e1900 */
[----:B------:R-:W-:Y:S01]  /*1070*/  IMAD R15, R20, R15, UR6 ;  /* 0x00000006140f7e24 */ /* 0x000fe2000f8e020f */
[----:B--2---:R-:W-:Y:S02]  /*1080*/  IADD3 R10, PT, PT, R10, -UR16, RZ ;  /* 0x800000100a0a7c10 */ /* 0x004fe4000fffe0ff */
[----:B---3--:R-:W-:-:S02]  /*1090*/  IADD3 R7, PT, PT, R2, -UR17, R7 ;  /* 0x8000001102077c10 */ /* 0x008fc4000fffe007 */
[----:B----4-:R-:W-:-:S03]  /*10a0*/  IADD3 R9, PT, PT, R18, -UR18, RZ ;  /* 0x8000001212097c10 */ /* 0x010fc6000fffe0ff */
[----:B------:R-:W-:Y:S02]  /*10b0*/  IMAD R10, R7, UR9, R10 ;  /* 0x00000009070a7c24 */ /* 0x000fe4000f8e020a */
[----:B------:R-:W-:Y:S02]  /*10c0*/  VIADD R7, R15, 0x2 ;  /* 0x000000020f077836 */ /* 0x000fe40000000000 */
[----:B------:R-:W-:Y:S02]  /*10d0*/  IMAD R9, R10, UR8, R9 ;  /* 0x000000080a097c24 */ /* 0x000fe4000f8e0209 */
[----:B------:R-:W-:-:S04]  /*10e0*/  IMAD.WIDE.U32 R26, R7, 0x10, R26 ;  /* 0x00000010071a7825 */ /* 0x000fc800078e001a */
[----:B------:R-:W-:Y:S01]  /*10f0*/  IMAD.WIDE.U32 R8, R9, 0x10, R16 ;  /* 0x0000001009087825 */ /* 0x000fe200078e0010 */
[----:B------:R-:W2:Y:S05]  /*1100*/  LDG.E.128 R4, desc[UR12][R26.64] ;  /* 0x0000000c1a047981 */ /* 0x000eaa000c1e1d00 */
[----:B------:R-:W2:Y:S01]  /*1110*/  LDG.E.128 R8, desc[UR12][R8.64] ;  /* 0x0000000c08087981 */ /* 0x000ea2000c1e1d00 */
[----:B------:R-:W-:-:S04]  /*1120*/  IADD3 R14, PT, PT, R14, 0x4, RZ ;  /* 0x000000040e0e7810 */ /* 0x000fc80007ffe0ff */
[----:B------:R-:W-:Y:S01]  /*1130*/  ISETP.NE.AND P1, PT, R14, RZ, PT ;  /* 0x000000ff0e00720c */ /* 0x000fe20003f25270 */
[----:B------:R-:W-:Y:S02]  /*1140*/  DADD R22, R28, R22 ;  /* 0x000000001c167229 */ /* 0x000fe40000000016 */
[----:B------:R-:W-:Y:S01]  /*1150*/  DADD R24, R24, R30 ;  /* 0x0000000018187229 */ /* 0x000fe2000000001e */
[----:B------:R-:W-:Y:S02]  /*1160*/  UIMAD UR6, UR6, -0x2, UR7 ;  /* 0xfffffffe060678a4 */ /* 0x000fe4000f8e0207 */
[----:B------:R-:W-:Y:S02]  /*1170*/  UIADD3 UR7, UPT, UPT, UR7, 0xc, URZ ;  /* 0x0000000c07077890 */ /* 0x000fe4000fffe0ff */
[----:B------:R-:W-:Y:S01]  /*1180*/  UIADD3 UR6, UPT, UPT, UR6, 0x2, URZ ;  /* 0x0000000206067890 */ /* 0x000fe2000fffe0ff */
[----:B------:R-:W-:Y:S02]  /*1190*/  IADD3 R12, PT, PT, R12, 0x4, RZ ;  /* 0x000000040c0c7810 */ /* 0x000fe40007ffe0ff */
[----:B------:R-:W-:Y:S01]  /*11a0*/  IADD3 R13, PT, PT, R13, 0xc, RZ ;  /* 0x0000000c0d0d7810 */ /* 0x000fe20007ffe0ff */
[----:B--2---:R-:W-:-:S02]  /*11b0*/  DMUL R16, R6, R10 ;  /* 0x0000000a06107228 */ /* 0x004fc40000000000 */
[----:B------:R-:W-:-:S06]  /*11c0*/  DMUL R6, R6, R8 ;  /* 0x0000000806067228 */ /* 0x000fcc0000000000 */
[C---:B------:R-:W-:Y:S02]  /*11d0*/  DFMA R16, R4.reuse, R8, R16 ;  /* 0x000000080410722b */ /* 0x040fe40000000010 */
[----:B------:R-:W-:-:S06]  /*11e0*/  DFMA R6, R4, R10, -R6 ;  /* 0x0000000a0406722b */ /* 0x000fcc0000000806 */
[----:B------:R-:W-:Y:S02]  /*11f0*/  DADD R22, R22, R16 ;  /* 0x0000000016167229 */ /* 0x000fe40000000010 */
[----:B------:R-:W-:Y:S01]  /*1200*/  DADD R24, R24, R6 ;  /* 0x0000000018187229 */ /* 0x000fe20000000006 */
[----:B------:R-:W-:Y:S10]  /*1210*/  @P1 BRA `(.L_x_2) ;  /* 0xfffffff800381947 */ /* 0x000ff4000383ffff */
[----:B------:R-:W-:-:S07]  /*1220*/  VIADD R21, R12, 0x1 ;  /* 0x000000010c157836 */ /* 0x000fce0000000000 */
.L_x_1:
[----:B------:R-:W-:-:S04]  /*1230*/  MOV R4, 0x1 ;  /* 0x0000000100047802 */ /* 0x000fc80000000f00 */
[----:B------:R-:W-:-:S04]  /*1240*/  VIADDMNMX.U32 R4, R3, R4, 0x2, !PT ;  /* 0x0000000203047446 */ /* 0x000fc80007800004 */
[----:B------:R-:W-:-:S04]  /*1250*/  IADD3 R5, PT, PT, R4, -0x1, RZ ;  /* 0xffffffff04057810 */ /* 0x000fc80007ffe0ff */
[----:B------:R-:W-:-:S13]  /*1260*/  LOP3.LUT P1, R5, R5, 0x3, RZ, 0xc0, !PT ;  /* 0x0000000305057812 */ /* 0x000fda000782c0ff */
[----:B------:R-:W-:Y:S05]  /*1270*/  @!P1 BRA `(.L_x_0) ;  /* 0x0000000400a09947 */ /* 0x000fea0003800000 */
[----:B------:R-:W-:Y:S02]  /*1280*/  ISETP.NE.AND P1, PT, R5, 0x1, PT ;  /* 0x000000010500780c */ /* 0x000fe40003f25270 */
[----:B------:R-:W-:-:S04]  /*1290*/  IADD3 R4, PT, PT, R4, -0x1, RZ ;  /* 0xffffffff04047810 */ /* 0x000fc80007ffe0ff */
[----:B------:R-:W-:-:S04]  /*12a0*/  LOP3.LUT R4, R4, 0x1, RZ, 0xc0, !PT ;  /* 0x0000000104047812 */ /* 0x000fc800078ec0ff */
[----:B------:R-:W-:-:S03]  /*12b0*/  ISETP.NE.U32.AND P2, PT, R4, 0x1, PT ;  /* 0x000000010400780c */ /* 0x000fc60003f45070 */
[----:B------:R-:W-:Y:S10]  /*12c0*/  @!P1 BRA `(.L_x_3) ;  /* 0x0000000000f49947 */ /* 0x000ff40003800000 */
[----:B------:R-:W0:Y:S01]  /*12d0*/  LDC.64 R4, c[0x0][0x3d8] ;  /* 0x0000f600ff047b82 */ /* 0x000e220000000a00 */
[----:B------:R-:W-:Y:S01]  /*12e0*/  UMOV UR6, 0x3 ;  /* 0x0000000300067882 */ /* 0x000fe20000000000 */
[----:B------:R-:W-:Y:S01]  /*12f0*/  IMAD.MOV.U32 R6, RZ, RZ, 0x3 ;  /* 0x00000003ff067424 */ /* 0x000fe200078e00ff */
[----:B------:R-:W-:Y:S01]  /*1300*/  UIMAD UR6, UR10, UR6, -0x3 ;  /* 0xfffffffd0a0674a4 */ /* 0x000fe2000f8e0206 */
[----:B------:R-:W1:Y:S03]  /*1310*/  LDCU UR7, c[0x0][0x3c0] ;  /* 0x00007800ff0777ac */ /* 0x000e660008000800 */
[----:B------:R-:W-:Y:S01]  /*1320*/  UIMAD UR6, UR6, UR14, URZ ;  /* 0x0000000e060672a4 */ /* 0x000fe2000f8e02ff */
[----:B------:R-:W2:Y:S05]  /*1330*/  LDCU UR16, c[0x0][0x3b0] ;  /* 0x00007600ff1077ac */ /* 0x000eaa0008000800 */
[----:B------:R-:W-:-:S05]  /*1340*/  IMAD R13, R21, R6, UR6 ;  /* 0x00000006150d7e24 */ /* 0x000fca000f8e0206 */
[C---:B------:R-:W-:Y:S01]  /*1350*/  IADD3 R15, PT, PT, R13.reuse, -0x2, RZ ;  /* 0xfffffffe0d0f7810 */ /* 0x040fe20007ffe0ff */
[----:B------:R-:W3:Y:S01]  /*1360*/  LDCU UR6, c[0x0][0x3b8] ;  /* 0x00007700ff0677ac */ /* 0x000ee20008000800 */
[C---:B------:R-:W-:Y:S02]  /*1370*/  IADD3 R27, PT, PT, R13.reuse, -0x1, RZ ;  /* 0xffffffff0d1b7810 */ /* 0x040fe40007ffe0ff */
[----:B------:R-:W-:Y:S01]  /*1380*/  IADD3 R17, PT, PT, R13, -0x3, RZ ;  /* 0xfffffffd0d117810 */ /* 0x000fe20007ffe0ff */
[----:B0-----:R-:W-:-:S04]  /*1390*/  IMAD.WIDE.U32 R14, R15, 0x4, R4 ;  /* 0x000000040f0e7825 */ /* 0x001fc800078e0004 */
[--C-:B------:R-:W-:Y:S01]  /*13a0*/  IMAD.WIDE.U32 R26, R27, 0x4, R4.reuse ;  /* 0x000000041b1a7825 */ /* 0x100fe200078e0004 */
[----:B------:R-:W-:Y:S01]  /*13b0*/  IADD3 R7, PT, PT, R13, 0x2, RZ ;  /* 0x000000020d077810 */ /* 0x000fe20007ffe0ff */
[----:B------:R0:W3:Y:S02]  /*13c0*/  LDG.E R10, desc[UR12][R14.64] ;  /* 0x0000000c0e0a7981 */ /* 0x0000e4000c1e1900 */
[--C-:B------:R-:W-:Y:S02]  /*13d0*/  IMAD.WIDE.U32 R16, R17, 0x4, R4.reuse ;  /* 0x0000000411107825 */ /* 0x100fe400078e0004 */
[----:B------:R-:W1:Y:S02]  /*13e0*/  LDG.E R11, desc[UR12][R26.64] ;  /* 0x0000000c1a0b7981 */ /* 0x000e64000c1e1900 */
[----:B------:R-:W-:Y:S02]  /*13f0*/  VIADD R9, R13, 0x1 ;  /* 0x000000010d097836 */ /* 0x000fe40000000000 */
[----:B------:R4:W2:Y:S01]  /*1400*/  LDG.E R16, desc[UR12][R16.64] ;  /* 0x0000000c10107981 */ /* 0x0008a2000c1e1900 */
[--C-:B------:R-:W-:Y:S01]  /*1410*/  IMAD.WIDE.U32 R6, R7, 0x4, R4.reuse ;  /* 0x0000000407067825 */ /* 0x100fe200078e0004 */
[----:B0-----:R-:W0:Y:S03]  /*1420*/  LDC.64 R14, c[0x0][0x3e0] ;  /* 0x0000f800ff0e7b82 */ /* 0x001e260000000a00 */
[----:B------:R-:W-:-:S02]  /*1430*/  IMAD.WIDE.U32 R8, R9, 0x4, R4 ;  /* 0x0000000409087825 */ /* 0x000fc400078e0004 */
[----:B------:R-:W5:Y:S02]  /*1440*/  LDG.E R7, desc[UR12][R6.64] ;  /* 0x0000000c06077981 */ /* 0x000f64000c1e1900 */
[----:B------:R-:W-:Y:S02]  /*1450*/  IMAD.WIDE.U32 R4, R13, 0x4, R4 ;  /* 0x000000040d047825 */ /* 0x000fe400078e0004 */
[----:B------:R-:W5:Y:S01]  /*1460*/  LDG.E R8, desc[UR12][R8.64] ;  /* 0x0000000c08087981 */ /* 0x000f62000c1e1900 */
[----:B------:R-:W5:Y:S03]  /*1470*/  LDC.64 R12, c[0x0][0x3f0] ;  /* 0x0000fc00ff0c7b82 */ /* 0x000f660000000a00 */
[----:B------:R4:W5:Y:S02]  /*1480*/  LDG.E R18, desc[UR12][R4.64] ;  /* 0x0000000c04127981 */ /* 0x000964000c1e1900 */
[----:B----4-:R-:W-:-:S04]  /*1490*/  IMAD R17, R20, UR14, R21 ;  /* 0x0000000e14117c24 */ /* 0x010fc8000f8e0215 */
[----:B------:R-:W-:-:S04]  /*14a0*/  VIADD R5, R17, 0xffffffff ;  /* 0xffffffff11057836 */ /* 0x000fc80000000000 */
[----:B0-----:R-:W-:-:S04]  /*14b0*/  IMAD.WIDE.U32 R4, R5, 0x10, R14 ;  /* 0x0000001005047825 */ /* 0x001fc800078e000e */
[----:B------:R-:W-:Y:S01]  /*14c0*/  IMAD.WIDE.U32 R28, R17, 0x10, R14 ;  /* 0x00000010111c7825 */ /* 0x000fe200078e000e */
[----:B---3--:R-:W-:Y:S02]  /*14d0*/  IADD3 R10, PT, PT, R10, -UR6, RZ ;  /* 0x800000060a0a7c10 */ /* 0x008fe4000fffe0ff */
[----:B-1----:R-:W-:Y:S02]  /*14e0*/  IADD3 R11, PT, PT, R2, -UR7, R11 ;  /* 0x80000007020b7c10 */ /* 0x002fe4000fffe00b */
[----:B--2---:R-:W-:-:S03]  /*14f0*/  IADD3 R9, PT, PT, R16, -UR16, RZ ;  /* 0x8000001010097c10 */ /* 0x004fc6000fffe0ff */
[----:B------:R-:W-:-:S04]  /*1500*/  IMAD R10, R11, UR9, R10 ;  /* 0x000000090b0a7c24 */ /* 0x000fc8000f8e020a */
[----:B------:R-:W-:Y:S01]  /*1510*/  IMAD R9, R10, UR8, R9 ;  /* 0x000000080a097c24 */ /* 0x000fe2000f8e0209 */
[----:B-----5:R-:W-:Y:S02]  /*1520*/  IADD3 R7, PT, PT, R2, -UR7, R7 ;  /* 0x8000000702077c10 */ /* 0x020fe4000fffe007 */
[----:B------:R-:W-:Y:S01]  /*1530*/  IADD3 R6, PT, PT, R8, -UR6, RZ ;  /* 0x8000000608067c10 */ /* 0x000fe2000fffe0ff */
[----:B------:R-:W-:Y:S01]  /*1540*/  IMAD.WIDE.U32 R8, R9, 0x10, R12 ;  /* 0x0000001009087825 */ /* 0x000fe200078e000c */
[----:B------:R-:W-:-:S03]  /*1550*/  IADD3 R18, PT, PT, R18, -UR16, RZ ;  /* 0x8000001012127c10 */ /* 0x000fc6000fffe0ff */
[----:B------:R-:W-:Y:S02]  /*1560*/  IMAD R19, R7, UR9, R6 ;  /* 0x0000000907137c24 */ /* 0x000fe4000f8e0206 */
[----:B------:R-:W2:Y:S02]  /*1570*/  LDG.E.128 R4, desc[UR12][R4.64] ;  /* 0x0000000c04047981 */ /* 0x000ea4000c1e1d00 */
[----:B------:R-:W-:Y:S02]  /*1580*/  IMAD R19, R19, UR8, R18 ;  /* 0x0000000813137c24 */ /* 0x000fe4000f8e0212 */
[----:B------:R-:W2:Y:S02]  /*1590*/  LDG.E.128 R8, desc[UR12][R8.64] ;  /* 0x0000000c08087981 */ /* 0x000ea4000c1e1d00 */
[----:B------:R-:W-:Y:S02]  /*15a0*/  IMAD.WIDE.U32 R16, R19, 0x10, R12 ;  /* 0x0000001013107825 */ /* 0x000fe400078e000c */
[----:B------:R-:W3:Y:S04]  /*15b0*/  LDG.E.128 R12, desc[UR12][R28.64] ;  /* 0x0000000c1c0c7981 */ /* 0x000ee8000c1e1d00 */
[----:B------:R-:W3:Y:S01]  /*15c0*/  LDG.E.128 R16, desc[UR12][R16.64] ;  /* 0x0000000c10107981 */ /* 0x000ee2000c1e1d00 */
[----:B------:R-:W-:Y:S01]  /*15d0*/  IADD3 R21, PT, PT, R21, 0x2, RZ ;  /* 0x0000000215157810 */ /* 0x000fe20007ffe0ff */
[----:B--2---:R-:W-:-:S02]  /*15e0*/  DMUL R26, R6, R10 ;  /* 0x0000000a061a7228 */ /* 0x004fc40000000000 */
[----:B------:R-:W-:-:S06]  /*15f0*/  DMUL R6, R6, R8 ;  /* 0x0000000806067228 */ /* 0x000fcc0000000000 */
[C---:B------:R-:W-:Y:S02]  /*1600*/  DFMA R26, R4.reuse, R8, R26 ;  /* 0x00000008041a722b */ /* 0x040fe4000000001a */
[----:B------:R-:W-:Y:S02]  /*1610*/  DFMA R6, R4, R10, -R6 ;  /* 0x0000000a0406722b */ /* 0x000fe40000000806 */
[C---:B---3--:R-:W-:Y:S02]  /*1620*/  DMUL R4, R14.reuse, R18 ;  /* 0x000000120e047228 */ /* 0x048fe40000000000 */
[----:B------:R-:W-:Y:S02]  /*1630*/  DMUL R14, R14, R16 ;  /* 0x000000100e0e7228 */ /* 0x000fe40000000000 */
[----:B------:R-:W-:Y:S02]  /*1640*/  DADD R22, R22, R26 ;  /* 0x0000000016167229 */ /* 0x000fe4000000001a */
[----:B------:R-:W-:-:S02]  /*1650*/  DADD R6, R24, R6 ;  /* 0x0000000018067229 */ /* 0x000fc40000000006 */
[C---:B------:R-:W-:Y:S02]  /*1660*/  DFMA R4, R12.reuse, R16, R4 ;  /* 0x000000100c04722b */ /* 0x040fe40000000004 */
[----:B------:R-:W-:-:S06]  /*1670*/  DFMA R14, R12, R18, -R14 ;  /* 0x000000120c0e722b */ /* 0x000fcc000000080e */
[----:B------:R-:W-:Y:S02]  /*1680*/  DADD R22, R22, R4 ;  /* 0x0000000016167229 */ /* 0x000fe40000000004 */
[----:B------:R-:W-:-:S11]  /*1690*/  DADD R24, R6, R14 ;  /* 0x0000000006187229 */ /* 0x000fd6000000000e */
.L_x_3:
[----:B------:R-:W-:Y:S05]  /*16a0*/  @P2 BRA `(.L_x_0) ;  /* 0x0000000000942947 */ /* 0x000fea0003800000 */
[----:B------:R-:W-:Y:S01]  /*16b0*/  UMOV UR6, 0x3 ;  /* 0x0000000300067882 */ /* 0x000fe20000000000 */
[----:B------:R-:W0:Y:S01]  /*16c0*/  LDC.64 R4, c[0x0][0x3d8] ;  /* 0x0000f600ff047b82 */ /* 0x000e220000000a00 */
[----:B------:R-:W-:Y:S01]  /*16d0*/  UIMAD UR6, UR10, UR6, -0x3 ;  /* 0xfffffffd0a0674a4 */ /* 0x000fe2000f8e0206 */
[----:B------:R-:W1:Y:S03]  /*16e0*/  LDCU UR7, c[0x0][0x3c0] ;  /* 0x00007800ff0777ac */ /* 0x000e660008000800 */
[----:B------:R-:W-:Y:S01]  /*16f0*/  UIMAD UR6, UR6, UR14, URZ ;  /* 0x0000000e060672a4 */ /* 0x000fe2000f8e02ff */
[----:B------:R-:W2:Y:S05]  /*1700*/  LDCU UR16, c[0x0][0x3b0] ;  /* 0x00007600ff1077ac */ /* 0x000eaa0008000800 */
[----:B------:R-:W-:-:S04]  /*1710*/  IMAD.U32 R6, RZ, RZ, UR6 ;  /* 0x00000006ff067e24 */ /* 0x000fc8000f8e00ff */
[----:B------:R-:W-:Y:S01]  /*1720*/  IMAD R6, R21, 0x3, R6 ;  /* 0x0000000315067824 */ /* 0x000fe200078e0206 */
[----:B------:R-:W3:Y:S04]  /*1730*/  LDCU UR6, c[0x0][0x3b8] ;  /* 0x00007700ff0677ac */ /* 0x000ee80008000800 */
[C---:B------:R-:W-:Y:S02]  /*1740*/  IADD3 R13, PT, PT, R6.reuse, -0x1, RZ ;  /* 0xffffffff060d7810 */ /* 0x040fe40007ffe0ff */
[C---:B------:R-:W-:Y:S02]  /*1750*/  IADD3 R11, PT, PT, R6.reuse, -0x2, RZ ;  /* 0xfffffffe060b7810 */ /* 0x040fe40007ffe0ff */
[----:B------:R-:W-:Y:S01]  /*1760*/  IADD3 R9, PT, PT, R6, -0x3, RZ ;  /* 0xfffffffd06097810 */ /* 0x000fe20007ffe0ff */
[--C-:B0-----:R-:W-:Y:S01]  /*1770*/  IMAD.WIDE.U32 R12, R13, 0x4, R4.reuse ;  /* 0x000000040d0c7825 */ /* 0x101fe200078e0004 */
[----:B------:R-:W0:Y:S03]  /*1780*/  LDC.64 R6, c[0x0][0x3e0] ;  /* 0x0000f800ff067b82 */ /* 0x000e260000000a00 */
[----:B------:R-:W-:-:S02]  /*1790*/  IMAD.WIDE.U32 R10, R11, 0x4, R4 ;  /* 0x000000040b0a7825 */ /* 0x000fc400078e0004 */
[----:B------:R-:W1:Y:S02]  /*17a0*/  LDG.E R13, desc[UR12][R12.64] ;  /* 0x0000000c0c0d7981 */ /* 0x000e64000c1e1900 */
[----:B------:R-:W-:Y:S02]  /*17b0*/  IMAD.WIDE.U32 R8, R9, 0x4, R4 ;  /* 0x0000000409087825 */ /* 0x000fe400078e0004 */
[----:B------:R-:W3:Y:S01]  /*17c0*/  LDG.E R10, desc[UR12][R10.64] ;  /* 0x0000000c0a0a7981 */ /* 0x000ee2000c1e1900 */
[----:B------:R-:W4:Y:S03]  /*17d0*/  LDC.64 R4, c[0x0][0x3f0] ;  /* 0x0000fc00ff047b82 */ /* 0x000f260000000a00 */
[----:B------:R5:W2:Y:S01]  /*17e0*/  LDG.E R8, desc[UR12][R8.64] ;  /* 0x0000000c08087981 */ /* 0x000aa2000c1e1900 */
[----:B------:R-:W-:-:S05]  /*17f0*/  IMAD R20, R20, UR14, R21 ;  /* 0x0000000e14147c24 */ /* 0x000fca000f8e0215 */
[----:B-----5:R-:W-:-:S05]  /*1800*/  IADD3 R9, PT, PT, R20, -0x1, RZ ;  /* 0xffffffff14097810 */ /* 0x020fca0007ffe0ff */
[----:B0-----:R-:W-:Y:S01]  /*1810*/  IMAD.WIDE.U32 R6, R9, 0x10, R6 ;  /* 0x0000001009067825 */ /* 0x001fe200078e0006 */
[----:B-1----:R-:W-:-:S03]  /*1820*/  IADD3 R15, PT, PT, R2, -UR7, R13 ;  /* 0x80000007020f7c10 */ /* 0x002fc6000fffe00d */
[----:B---3--:R-:W-:Y:S01]  /*1830*/  VIADD R14, R10, -UR6 ;  /* 0x800000060a0e7c36 */ /* 0x008fe20008000000 */
[----:B--2---:R-:W-:-:S03]  /*1840*/  IADD3 R11, PT, PT, R8, -UR16, RZ ;  /* 0x80000010080b7c10 */ /* 0x004fc6000fffe0ff */
[----:B------:R-:W-:-:S04]  /*1850*/  IMAD R14, R15, UR9, R14 ;  /* 0x000000090f0e7c24 */ /* 0x000fc8000f8e020e */
[----:B------:R-:W-:-:S04]  /*1860*/  IMAD R11, R14, UR8, R11 ;  /* 0x000000080e0b7c24 */ /* 0x000fc8000f8e020b */
[----:B----4-:R-:W-:Y:S02]  /*1870*/  IMAD.WIDE.U32 R8, R11, 0x10, R4 ;  /* 0x000000100b087825 */ /* 0x010fe400078e0004 */
[----:B------:R-:W2:Y:S04]  /*1880*/  LDG.E.128 R4, desc[UR12][R6.64] ;  /* 0x0000000c06047981 */ /* 0x000ea8000c1e1d00 */
[----:B------:R-:W2:Y:S02]  /*1890*/  LDG.E.128 R8, desc[UR12][R8.64] ;  /* 0x0000000c08087981 */ /* 0x000ea4000c1e1d00 */
[C---:B--2---:R-:W-:Y:S02]  /*18a0*/  DMUL R12, R6.reuse, R10 ;  /* 0x0000000a060c7228 */ /* 0x044fe40000000000 */
[----:B------:R-:W-:-:S06]  /*18b0*/  DMUL R14, R6, R8 ;  /* 0x00000008060e7228 */ /* 0x000fcc0000000000 */
[C---:B------:R-:W-:Y:S02]  /*18c0*/  DFMA R12, R4.reuse, R8, R12 ;  /* 0x00000008040c722b */ /* 0x040fe4000000000c */
[----:B------:R-:W-:-:S06]  /*18d0*/  DFMA R14, R4, R10, -R14 ;  /* 0x0000000a040e722b */ /* 0x000fcc000000080e */
[----:B------:R-:W-:Y:S02]  /*18e0*/  DADD R22, R22, R12 ;  /* 0x0000000016167229 */ /* 0x000fe4000000000c */
[----:B------:R-:W-:-:S11]  /*18f0*/  DADD R24, R24, R14 ;  /* 0x0000000018187229 */ /* 0x000fd6000000000e */
.L_x_0:
[----:B------:R-:W-:-:S13]  /*1900*/  ISETP.NE.AND P1, PT, R3, RZ, PT ;  /* 0x000000ff0300720c */ /* 0x000fda0003f25270 */
[----:B------:R-:W-:Y:S05]  /*1910*/  @!P1 BRA `(.L_x_4) ;  /* 0x0000000000d49947 */ /* 0x000fea0003800000 */
[----:B------:R-:W0:Y:S01]  /*1920*/  LDCU.64 UR6, c[0x0][0x3e8] ;  /* 0x00007d00ff0677ac */ /* 0x000e220008000a00 */
[----:B------:R-:W1:Y:S01]  /*1930*/  LDC R14, c[0x0][0x3a8] ;  /* 0x0000ea00ff0e7b82 */ /* 0x000e620000000800 */
[----:B------:R-:W2:Y:S01]  /*1940*/  LDCU UR14, c[0x0][0x3b8] ;  /* 0x00007700ff0e77ac */ /* 0x000ea20008000800 */
[----:B------:R-:W3:Y:S06]  /*1950*/  LDCU UR16, c[0x0][0x3c0] ;  /* 0x00007800ff1077ac */ /* 0x000eec0008000800 */
[----:B------:R-:W4:Y:S08]  /*1960*/  LDC.64 R8, c[0x0][0x3e0] ;  /* 0x0000f800ff087b82 */ /* 0x000f300000000a00 */
[----:B------:R-:W2:Y:S01]  /*1970*/  LDC.64 R10, c[0x0][0x3d8] ;  /* 0x0000f600ff0a7b82 */ /* 0x000ea20000000a00 */
[----:B0-----:R-:W-:-:S06]  /*1980*/  UIMAD.WIDE.U32 UR6, UR15, 0x8, UR6 ;  /* 0x000000080f0678a5 */ /* 0x001fcc000f8e0006 */
[----:B------:R-:W-:Y:S01]  /*1990*/  MOV R4, UR6 ;  /* 0x0000000600047c02 */ /* 0x000fe20008000f00 */
[----:B------:R-:W-:Y:S01]  /*19a0*/  IMAD.U32 R5, RZ, RZ, UR7 ;  /* 0x00000007ff057e24 */ /* 0x000fe2000f8e00ff */
[----:B------:R-:W0:Y:S03]  /*19b0*/  LDC.64 R12, c[0x0][0x380] ;  /* 0x0000e000ff0c7b82 */ /* 0x000e260000000a00 */
[----:B------:R-:W5:Y:S02]  /*19c0*/  LDCU UR7, c[0x0][0x3a4] ;  /* 0x00007480ff0777ac */ /* 0x000f640008000800 */
[----:B------:R-:W3:Y:S01]  /*19d0*/  LDG.E.64 R4, desc[UR12][R4.64] ;  /* 0x0000000c04047981 */ /* 0x000ee2000c1e1b00 */
[----:B------:R-:W-:Y:S01]  /*19e0*/  MOV R15, 0x1 ;  /* 0x00000001000f7802 */ /* 0x000fe20000000f00 */
[----:B------:R-:W-:Y:S02]  /*19f0*/  UMOV UR6, 0x3 ;  /* 0x0000000300067882 */ /* 0x000fe40000000000 */
[----:B------:R-:W-:-:S06]  /*1a00*/  UIMAD UR6, UR10, UR6, -0x3 ;  /* 0xfffffffd0a0674a4 */ /* 0x000fcc000f8e0206 */
[----:B------:R-:W-:Y:S02]  /*1a10*/  MOV R7, UR6 ;  /* 0x0000000600077c02 */ /* 0x000fe40008000f00 */
[----:B-----5:R-:W-:Y:S01]  /*1a20*/  MOV R3, UR7 ;  /* 0x0000000700037c02 */ /* 0x020fe20008000f00 */
[----:B------:R-:W0:Y:S04]  /*1a30*/  LDCU UR7, c[0x0][0x3b0] ;  /* 0x00007600ff0777ac */ /* 0x000e280008000800 */
[----:B------:R-:W-:-:S04]  /*1a40*/  IMAD R3, R0, R3, UR15 ;  /* 0x0000000f00037e24 */ /* 0x000fc8000f8e0203 */
[----:B-1----:R-:W-:Y:S02]  /*1a50*/  IMAD R3, R14, R3, -0x1 ;  /* 0xffffffff0e037424 */ /* 0x002fe400078e0203 */
[----:B------:R-:W-:Y:S01]  /*1a60*/  IMAD R14, R7, R14, -0x3 ;  /* 0xfffffffd070e7424 */ /* 0x000fe200078e020e */
[C---:B---3--:R-:W-:Y:S02]  /*1a70*/  DMUL R22, R4.reuse, R22 ;  /* 0x0000001604167228 */ /* 0x048fe40000000000 */
[----:B0-2-4-:R-:W-:-:S11]  /*1a80*/  DMUL R24, R4, R24 ;  /* 0x0000001804187228 */ /* 0x015fd60000000000 */
.L_x_5:
[----:B------:R-:W-:Y:S01]  /*1a90*/  IMAD R21, R15, 0x3, R14 ;  /* 0x000000030f157824 */ /* 0x000fe200078e020e */
[----:B------:R-:W-:-:S03]  /*1aa0*/  IADD3 R7, PT, PT, R3, R15, RZ ;  /* 0x0000000f03077210 */ /* 0x000fc60007ffe0ff */
[C---:B------:R-:W-:Y:S01]  /*1ab0*/  VIADD R19, R21.reuse, 0x1 ;  /* 0x0000000115137836 */ /* 0x040fe20000000000 */
[----:B------:R-:W-:-:S03]  /*1ac0*/  IADD3 R17, PT, PT, R21, 0x2, RZ ;  /* 0x0000000215117810 */ /* 0x000fc60007ffe0ff */
[----:B------:R-:W-:-:S04]  /*1ad0*/  IMAD.WIDE.U32 R18, R19, 0x4, R10 ;  /* 0x0000000413127825 */ /* 0x000fc800078e000a */
[----:B------:R-:W-:Y:S02]  /*1ae0*/  IMAD.WIDE.U32 R16, R17, 0x4, R10 ;  /* 0x0000000411107825 */ /* 0x000fe400078e000a */
[----:B------:R-:W2:Y:S02]  /*1af0*/  LDG.E R18, desc[UR12][R18.64] ;  /* 0x0000000c12127981 */ /* 0x000ea4000c1e1900 */
[----:B------:R-:W-:Y:S02]  /*1b00*/  IMAD.WIDE.U32 R6, R7, 0x10, R8 ;  /* 0x0000001007067825 */ /* 0x000fe400078e0008 */
[----:B------:R-:W3:Y:S02]  /*1b10*/  LDG.E R17, desc[UR12][R16.64] ;  /* 0x0000000c10117981 */ /* 0x000ee4000c1e1900 */
[----:B------:R-:W-:Y:S02]  /*1b20*/  IMAD.WIDE.U32 R20, R21, 0x4, R10 ;  /* 0x0000000415147825 */ /* 0x000fe400078e000a */
[----:B------:R-:W4:Y:S04]  /*1b30*/  LDG.E.128 R4, desc[UR12][R6.64] ;  /* 0x0000000c06047981 */ /* 0x000f28000c1e1d00 */
[----:B------:R-:W5:Y:S01]  /*1b40*/  LDG.E R20, desc[UR12][R20.64] ;  /* 0x0000000c14147981 */ /* 0x000f62000c1e1900 */
[----:B--2---:R-:W-:-:S02]  /*1b50*/  IADD3 R28, PT, PT, R18, -UR14, RZ ;  /* 0x8000000e121c7c10 */ /* 0x004fc4000fffe0ff */
[----:B---3--:R-:W-:Y:S01]  /*1b60*/  IADD3 R29, PT, PT, R2, -UR16, R17 ;  /* 0x80000010021d7c10 */ /* 0x008fe2000fffe011 */
[----:B----4-:R-:W-:-:S04]  /*1b70*/  DMUL R26, R24, R6 ;  /* 0x00000006181a7228 */ /* 0x010fc80000000000 */
[----:B------:R-:W-:Y:S01]  /*1b80*/  IMAD R28, R29, UR9, R28 ;  /* 0x000000091d1c7c24 */ /* 0x000fe2000f8e021c */
[----:B------:R-:W-:Y:S01]  /*1b90*/  DMUL R18, R24, R4 ;  /* 0x0000000418127228 */ /* 0x000fe20000000000 */
[----:B-----5:R-:W-:-:S04]  /*1ba0*/  VIADD R31, R20, -UR7 ;  /* 0x80000007141f7c36 */ /* 0x020fc80008000000 */
[----:B------:R-:W-:Y:S01]  /*1bb0*/  IMAD R31, R28, UR8, R31 ;  /* 0x000000081c1f7c24 */ /* 0x000fe2000f8e021f */
[C---:B------:R-:W-:Y:S02]  /*1bc0*/  DFMA R4, R22.reuse, R4, -R26 ;  /* 0x000000041604722b */ /* 0x040fe4000000081a */
[----:B------:R-:W-:Y:S01]  /*1bd0*/  DFMA R18, R22, R6, R18 ;  /* 0x000000061612722b */ /* 0x000fe20000000012 */
[----:B------:R-:W-:Y:S01]  /*1be0*/  IMAD.WIDE.U32 R16, R31, 0x10, R12 ;  /* 0x000000101f107825 */ /* 0x000fe200078e000c */
[----:B------:R-:W-:Y:S02]  /*1bf0*/  MOV R6, UR4 ;  /* 0x0000000400067c02 */ /* 0x000fe40008000f00 */
[----:B------:R-:W-:Y:S02]  /*1c00*/  MOV R7, UR5 ;  /* 0x0000000500077c02 */ /* 0x000fe40008000f00 */
[----:B------:R0:W-:Y:S04]  /*1c10*/  REDG.E.ADD.F64.RN.STRONG.GPU desc[UR12][R16.64], R4 ;  /* 0x00000004100079a6 */ /* 0x0001e8000c12ff0c */
[----:B------:R0:W-:Y:S04]  /*1c20*/  REDG.E.ADD.F64.RN.STRONG.GPU desc[UR12][R16.64+0x8], R18 ;  /* 0x00000812100079a6 */ /* 0x0001e8000c12ff0c */
[----:B------:R-:W2:Y:S01]  /*1c30*/  LDG.E R6, desc[UR12][R6.64] ;  /* 0x0000000c06067981 */ /* 0x000ea2000c1e1900 */
[----:B------:R-:W-:-:S04]  /*1c40*/  IADD3 R15, PT, PT, R15, 0x1, RZ ;  /* 0x000000010f0f7810 */ /* 0x000fc80007ffe0ff */
[----:B--2---:R-:W-:-:S13]  /*1c50*/  ISETP.GT.U32.AND P1, PT, R15, R6, PT ;  /* 0x000000060f00720c */ /* 0x004fda0003f24070 */
[----:B0-----:R-:W-:Y:S05]  /*1c60*/  @!P1 BRA `(.L_x_5) ;  /* 0xfffffffc00889947 */ /* 0x001fea000383ffff */
.L_x_4:
[----:B------:R-:W-:Y:S05]  /*1c70*/  @P0 BRA `(.L_x_6) ;  /* 0xffffffe800dc0947 */ /* 0x000fea000383ffff */
[----:B------:R-:W-:Y:S05]  /*1c80*/  EXIT ;  /* 0x000000000000794d */ /* 0x000fea0003800000 */
.L_x_7:
[----:B------:R-:W-:-:S00]  /*1c90*/  BRA `(.L_x_7) ;  /* 0xfffffffc00fc7947 */ /* 0x000fc0000383ffff */
[----:B------:R-:W-:-:S00]  /*1ca0*/  NOP ;  /* 0x0000000000007918 */ /* 0x000fc00000000000 */
        /* <DEDUP_REMOVED lines=13> */
.L_x_8:


//--------------------- .nv.shared.reserved.0     --------------------------
	.section	.nv.shared.reserved.0,"aw",@nobits
	.weak		__nv_reservedSMEM_offset_0_alias
	.size		__nv_reservedSMEM_offset_0_alias, 0, 64
	.other		__nv_reservedSMEM_offset_0_alias,@"STO_CUDA_RESERVED_SHARED STV_DEFAULT"
__nv_reservedSMEM_offset_0_alias:
	.zero		0
	.zero		64


//--------------------- .nv.constant0.zpseudo_kernel --------------------------
	.section	.nv.constant0.zpseudo_kernel,"a",@progbits
	.sectionflags	@""
	.align	4
.nv.constant0.zpseudo_kernel:
	.zero		1016


//--------------------- SYMBOLS --------------------------

	.type		.nv.reservedSmem.offset0,@object
	.size		.nv.reservedSmem.offset0,0x4
